	.target	sm_90a

	.elftype	@"ET_EXEC"


//--------------------- .note.nv.tkinfo           --------------------------
	.section	.note.nv.tkinfo,"",@"SHT_NOTE"
	.sectionflags	@"SHF_NOTE_NV_TKINFO"
	.tkinfo
        /*0018*/ 	.word	0x00000002
        /*0030*/ 	.string	""
        /*0030*/ 	.string	"ptxas"
        /*0030*/ 	.string	"Cuda compilation tools, release 13.0, V13.0.88"
        /*0030*/ 	.string	"Build cuda_13.0.r13.0/compiler.36424714_0"
        /*0030*/ 	.string	"-arch sm_90a -m 64 "



//--------------------- .note.nv.cuinfo           --------------------------
	.section	.note.nv.cuinfo,"",@"SHT_NOTE"
	.sectionflags	@"SHF_NOTE_NV_CUINFO"
        /*0018*/ 	.short	0x0002
        /*001a*/ 	.short	0x005a
        /*001c*/ 	.short	0x0082
	.zero		2


//--------------------- .nv.info                  --------------------------
	.section	.nv.info,"",@"SHT_CUDA_INFO"
	.align	4


	//----- nvinfo : EIATTR_REGCOUNT
	.align		4
        /*0000*/ 	.byte	0x04, 0x2f
        /*0002*/ 	.short	(.L_12 - .L_11)
	.align		4
.L_11:
        /*0004*/ 	.word	index@(_ZN7cutlass13device_kernelINS_4gemm6kernel13GemmUniversalIN4cute5tupleIJiiiiEEENS1_10collective13CollectiveMmaINS1_37MainloopSm90TmaGmmaWarpSpecializedFP8ILi9ENS5_IJNS4_1CILi2EEENSA_ILi1EEESC_EEENS1_32KernelTmaWarpSpecializedPingpongEEENS5_IJNSA_ILi64EEENSA_ILi128EEESH_EEENS_12float_e4m3_tENS5_IJlSC_lEEESJ_SK_NS4_8TiledMMAINS4_8MMA_AtomIJNS4_4SM904GMMA31MMA_64x128x32_F32E4M3E4M3_SS_TNILNSO_7ScaleInE1ELSQ_1EEEEEENS4_6LayoutINS5_IJSC_SC_SC_EEENS5_IJNSA_ILi0EEESV_SV_EEEEENS5_IJNS4_10UnderscoreESY_SY_EEEEENS4_13SM90_TMA_LOADENS4_14ComposedLayoutINS4_7SwizzleILi3ELi4ELi3EEENS4_18smem_ptr_flag_bitsILi8EEENST_INS5_IJNSA_ILi8EEESH_EEENS5_IJSH_SC_EEEEEEEvNS4_8identityENS4_23SM90_TMA_LOAD_MULTICASTES1B_vS1C_EENS_8epilogue10collective6detail29Sm90TmaWarpSpecializedAdapterINS1G_15DefaultEpilogueISJ_SK_SK_NS1F_6thread17LinearCombinationISJ_Li1EffLNS1K_9ScaleType4KindE0ELNS_15FloatRoundStyleE2ESJ_EENS1_15EpilogueDefaultEEEEEvvEEEEvNT_6ParamsE)
        /*0008*/ 	.word	0x000000a8


	//----- nvinfo : EIATTR_FRAME_SIZE
	.align		4
.L_12:
        /*000c*/ 	.byte	0x04, 0x11
        /*000e*/ 	.short	(.L_14 - .L_13)
	.align		4
.L_13:
        /*0010*/ 	.word	index@(_ZN7cutlass13device_kernelINS_4gemm6kernel13GemmUniversalIN4cute5tupleIJiiiiEEENS1_10collective13CollectiveMmaINS1_37MainloopSm90TmaGmmaWarpSpecializedFP8ILi9ENS5_IJNS4_1CILi2EEENSA_ILi1EEESC_EEENS1_32KernelTmaWarpSpecializedPingpongEEENS5_IJNSA_ILi64EEENSA_ILi128EEESH_EEENS_12float_e4m3_tENS5_IJlSC_lEEESJ_SK_NS4_8TiledMMAINS4_8MMA_AtomIJNS4_4SM904GMMA31MMA_64x128x32_F32E4M3E4M3_SS_TNILNSO_7ScaleInE1ELSQ_1EEEEEENS4_6LayoutINS5_IJSC_SC_SC_EEENS5_IJNSA_ILi0EEESV_SV_EEEEENS5_IJNS4_10UnderscoreESY_SY_EEEEENS4_13SM90_TMA_LOADENS4_14ComposedLayoutINS4_7SwizzleILi3ELi4ELi3EEENS4_18smem_ptr_flag_bitsILi8EEENST_INS5_IJNSA_ILi8EEESH_EEENS5_IJSH_SC_EEEEEEEvNS4_8identityENS4_23SM90_TMA_LOAD_MULTICASTES1B_vS1C_EENS_8epilogue10collective6detail29Sm90TmaWarpSpecializedAdapterINS1G_15DefaultEpilogueISJ_SK_SK_NS1F_6thread17LinearCombinationISJ_Li1EffLNS1K_9ScaleType4KindE0ELNS_15FloatRoundStyleE2ESJ_EENS1_15EpilogueDefaultEEEEEvvEEEEvNT_6ParamsE)
        /*0014*/ 	.word	0x00000000


	//----- nvinfo : EIATTR_MIN_STACK_SIZE
	.align		4
.L_14:
        /*0018*/ 	.byte	0x04, 0x12
        /*001a*/ 	.short	(.L_16 - .L_15)
	.align		4
.L_15:
        /*001c*/ 	.word	index@(_ZN7cutlass13device_kernelINS_4gemm6kernel13GemmUniversalIN4cute5tupleIJiiiiEEENS1_10collective13CollectiveMmaINS1_37MainloopSm90TmaGmmaWarpSpecializedFP8ILi9ENS5_IJNS4_1CILi2EEENSA_ILi1EEESC_EEENS1_32KernelTmaWarpSpecializedPingpongEEENS5_IJNSA_ILi64EEENSA_ILi128EEESH_EEENS_12float_e4m3_tENS5_IJlSC_lEEESJ_SK_NS4_8TiledMMAINS4_8MMA_AtomIJNS4_4SM904GMMA31MMA_64x128x32_F32E4M3E4M3_SS_TNILNSO_7ScaleInE1ELSQ_1EEEEEENS4_6LayoutINS5_IJSC_SC_SC_EEENS5_IJNSA_ILi0EEESV_SV_EEEEENS5_IJNS4_10UnderscoreESY_SY_EEEEENS4_13SM90_TMA_LOADENS4_14ComposedLayoutINS4_7SwizzleILi3ELi4ELi3EEENS4_18smem_ptr_flag_bitsILi8EEENST_INS5_IJNSA_ILi8EEESH_EEENS5_IJSH_SC_EEEEEEEvNS4_8identityENS4_23SM90_TMA_LOAD_MULTICASTES1B_vS1C_EENS_8epilogue10collective6detail29Sm90TmaWarpSpecializedAdapterINS1G_15DefaultEpilogueISJ_SK_SK_NS1F_6thread17LinearCombinationISJ_Li1EffLNS1K_9ScaleType4KindE0ELNS_15FloatRoundStyleE2ESJ_EENS1_15EpilogueDefaultEEEEEvvEEEEvNT_6ParamsE)
        /*0020*/ 	.word	0x00000000
.L_16:


//--------------------- .nv.compat                --------------------------
	.section	.nv.compat,"",@"SHT_CUDA_COMPAT_INFO"
	.align	4
        /*0000*/ 	.byte	0x02, 0x09, 0x01, 0x00, 0x02, 0x02, 0x04, 0x00, 0x02, 0x05, 0x05, 0x00, 0x03, 0x07, 0x01, 0x01
        /*0010*/ 	.byte	0x02, 0x03, 0x01, 0x00, 0x02, 0x06, 0x01, 0x00, 0x04, 0x0b, 0x08, 0x00, 0x00, 0x00, 0x00, 0x00
        /*0020*/ 	.byte	0x00, 0x00, 0x00, 0x00


//--------------------- .nv.info._ZN7cutlass13device_kernelINS_4gemm6kernel13GemmUniversalIN4cute5tupleIJiiiiEEENS1_10collective13CollectiveMmaINS1_37MainloopSm90TmaGmmaWarpSpecializedFP8ILi9ENS5_IJNS4_1CILi2EEENSA_ILi1EEESC_EEENS1_32KernelTmaWarpSpecializedPingpongEEENS5_IJNSA_ILi64EEENSA_ILi128EEESH_EEENS_12float_e4m3_tENS5_IJlSC_lEEESJ_SK_NS4_8TiledMMAINS4_8MMA_AtomIJNS4_4SM904GMMA31MMA_64x128x32_F32E4M3E4M3_SS_TNILNSO_7ScaleInE1ELSQ_1EEEEEENS4_6LayoutINS5_IJSC_SC_SC_EEENS5_IJNSA_ILi0EEESV_SV_EEEEENS5_IJNS4_10UnderscoreESY_SY_EEEEENS4_13SM90_TMA_LOADENS4_14ComposedLayoutINS4_7SwizzleILi3ELi4ELi3EEENS4_18smem_ptr_flag_bitsILi8EEENST_INS5_IJNSA_ILi8EEESH_EEENS5_IJSH_SC_EEEEEEEvNS4_8identityENS4_23SM90_TMA_LOAD_MULTICASTES1B_vS1C_EENS_8epilogue10collective6detail29Sm90TmaWarpSpecializedAdapterINS1G_15DefaultEpilogueISJ_SK_SK_NS1F_6thread17LinearCombinationISJ_Li1EffLNS1K_9ScaleType4KindE0ELNS_15FloatRoundStyleE2ESJ_EENS1_15EpilogueDefaultEEEEEvvEEEEvNT_6ParamsE --------------------------
	.section	.nv.info._ZN7cutlass13device_kernelINS_4gemm6kernel13GemmUniversalIN4cute5tupleIJiiiiEEENS1_10collective13CollectiveMmaINS1_37MainloopSm90TmaGmmaWarpSpecializedFP8ILi9ENS5_IJNS4_1CILi2EEENSA_ILi1EEESC_EEENS1_32KernelTmaWarpSpecializedPingpongEEENS5_IJNSA_ILi64EEENSA_ILi128EEESH_EEENS_12float_e4m3_tENS5_IJlSC_lEEESJ_SK_NS4_8TiledMMAINS4_8MMA_AtomIJNS4_4SM904GMMA31MMA_64x128x32_F32E4M3E4M3_SS_TNILNSO_7ScaleInE1ELSQ_1EEEEEENS4_6LayoutINS5_IJSC_SC_SC_EEENS5_IJNSA_ILi0EEESV_SV_EEEEENS5_IJNS4_10UnderscoreESY_SY_EEEEENS4_13SM90_TMA_LOADENS4_14ComposedLayoutINS4_7SwizzleILi3ELi4ELi3EEENS4_18smem_ptr_flag_bitsILi8EEENST_INS5_IJNSA_ILi8EEESH_EEENS5_IJSH_SC_EEEEEEEvNS4_8identityENS4_23SM90_TMA_LOAD_MULTICASTES1B_vS1C_EENS_8epilogue10collective6detail29Sm90TmaWarpSpecializedAdapterINS1G_15DefaultEpilogueISJ_SK_SK_NS1F_6thread17LinearCombinationISJ_Li1EffLNS1K_9ScaleType4KindE0ELNS_15FloatRoundStyleE2ESJ_EENS1_15EpilogueDefaultEEEEEvvEEEEvNT_6ParamsE,"",@"SHT_CUDA_INFO"
	.sectionflags	@""
	.align	4


	//----- nvinfo : EIATTR_CUDA_API_VERSION
	.align		4
        /*0000*/ 	.byte	0x04, 0x37
        /*0002*/ 	.short	(.L_18 - .L_17)
.L_17:
        /*0004*/ 	.word	0x00000082


	//----- nvinfo : EIATTR_KPARAM_INFO
	.align		4
.L_18:
        /*0008*/ 	.byte	0x04, 0x17
        /*000a*/ 	.short	(.L_20 - .L_19)
.L_19:
        /*000c*/ 	.word	0x00000000
        /*0010*/ 	.short	0x0000
        /*0012*/ 	.short	0x0070
        /*0014*/ 	.byte	0x00, 0xf0, 0x01, 0x10


	//----- nvinfo : EIATTR_SPARSE_MMA_MASK
	.align		4
.L_20:
        /*0018*/ 	.byte	0x03, 0x50
        /*001a*/ 	.short	0x0000


	//----- nvinfo : EIATTR_MAXREG_COUNT
	.align		4
        /*001c*/ 	.byte	0x03, 0x1b
        /*001e*/ 	.short	0x00a8


	//----- nvinfo : EIATTR_NUM_BARRIERS
	.align		4
        /*0020*/ 	.byte	0x02, 0x4c
        /*0022*/ 	.byte	0x01
	.zero		1


	//----- nvinfo : EIATTR_MERCURY_ISA_VERSION
	.align		4
        /*0024*/ 	.byte	0x03, 0x5f
        /*0026*/ 	.short	0x0101


	//----- nvinfo : EIATTR_INT_WARP_WIDE_INSTR_OFFSETS
	.align		4
        /*0028*/ 	.byte	0x04, 0x31
        /*002a*/ 	.short	(.L_22 - .L_21)


	//   ....[0]....
.L_21:
        /*002c*/ 	.word	0x00000580


	//   ....[1]....
        /*0030*/ 	.word	0x000005c0


	//   ....[2]....
        /*0034*/ 	.word	0x00000600


	//   ....[3]....
        /*0038*/ 	.word	0x000006a0


	//   ....[4]....
        /*003c*/ 	.word	0x000006c0


	//   ....[5]....
        /*0040*/ 	.word	0x00000720


	//   ....[6]....
        /*0044*/ 	.word	0x00000810


	//   ....[7]....
        /*0048*/ 	.word	0x00000860


	//   ....[8]....
        /*004c*/ 	.word	0x00003360


	//----- nvinfo : EIATTR_COOP_GROUP_MASK_REGIDS
	.align		4
.L_22:
        /*0050*/ 	.byte	0x04, 0x29
        /*0052*/ 	.short	(.L_24 - .L_23)


	//   ....[0]....
.L_23:
        /*0054*/ 	.word	0xffffffff


	//   ....[1]....
        /*0058*/ 	.word	0xffffffff


	//   ....[2]....
        /*005c*/ 	.word	0xffffffff


	//   ....[3]....
        /*0060*/ 	.word	0xffffffff


	//   ....[4]....
        /*0064*/ 	.word	0xffffffff


	//   ....[5]....
        /*0068*/ 	.word	0xffffffff


	//   ....[6]....
        /*006c*/ 	.word	0xffffffff


	//----- nvinfo : EIATTR_COOP_GROUP_INSTR_OFFSETS
	.align		4
.L_24:
        /*0070*/ 	.byte	0x04, 0x28
        /*0072*/ 	.short	(.L_26 - .L_25)


	//   ....[0]....
.L_25:
        /*0074*/ 	.word	0x00000060


	//   ....[1]....
        /*0078*/ 	.word	0x00000070


	//   ....[2]....
        /*007c*/ 	.word	0x00000130


	//   ....[3]....
        /*0080*/ 	.word	0x00000390


	//   ....[4]....
        /*0084*/ 	.word	0x000003d0


	//   ....[5]....
        /*0088*/ 	.word	0x00000450


	//   ....[6]....
        /*008c*/ 	.word	0x00000a20


	//----- nvinfo : EIATTR_REG_RECONFIG
	.align		4
.L_26:
        /*0090*/ 	.byte	0x01, 0x54
	.zero		2


	//----- nvinfo : EIATTR_MBARRIER_INSTR_OFFSETS
	.align		4
        /*0094*/ 	.byte	0x04, 0x39
        /*0096*/ 	.short	(.L_28 - .L_27)


	//   ....[0]....
.L_27:
        /*0098*/ 	.word	0x00000250
        /*009c*/ 	.word	0x000000ff
        /*00a0*/ 	.word	0x00000000
        /*00a4*/ 	.short	0x0100
        /*00a6*/ 	.byte	0x08
	.zero		1


	//   ....[1]....
        /*00a8*/ 	.word	0x00000260
        /*00ac*/ 	.word	0x000000ff
        /*00b0*/ 	.word	0x00000048
        /*00b4*/ 	.short	0x0100
        /*00b6*/ 	.byte	0x08
	.zero		1


	//   ....[2]....
        /*00b8*/ 	.word	0x00000270
        /*00bc*/ 	.word	0x000000ff
        /*00c0*/ 	.word	0x00000008
        /*00c4*/ 	.short	0x0100
        /*00c6*/ 	.byte	0x08
	.zero		1


	//   ....[3]....
        /*00c8*/ 	.word	0x00000280
        /*00cc*/ 	.word	0x000000ff
        /*00d0*/ 	.word	0x00000050
        /*00d4*/ 	.short	0x0100
        /*00d6*/ 	.byte	0x08
	.zero		1


	//   ....[4]....
        /*00d8*/ 	.word	0x00000290
        /*00dc*/ 	.word	0x000000ff
        /*00e0*/ 	.word	0x00000010
        /*00e4*/ 	.short	0x0100
        /*00e6*/ 	.byte	0x08
	.zero		1


	//   ....[5]....
        /*00e8*/ 	.word	0x000002a0
        /*00ec*/ 	.word	0x000000ff
        /*00f0*/ 	.word	0x00000058
        /*00f4*/ 	.short	0x0100
        /*00f6*/ 	.byte	0x08
	.zero		1


	//   ....[6]....
        /*00f8*/ 	.word	0x000002b0
        /*00fc*/ 	.word	0x000000ff
        /*0100*/ 	.word	0x00000018
        /*0104*/ 	.short	0x0100
        /*0106*/ 	.byte	0x08
	.zero		1


	//   ....[7]....
        /*0108*/ 	.word	0x000002c0
        /*010c*/ 	.word	0x000000ff
        /*0110*/ 	.word	0x00000060
        /*0114*/ 	.short	0x0100
        /*0116*/ 	.byte	0x08
	.zero		1


	//   ....[8]....
        /*0118*/ 	.word	0x000002d0
        /*011c*/ 	.word	0x000000ff
        /*0120*/ 	.word	0x00000020
        /*0124*/ 	.short	0x0100
        /*0126*/ 	.byte	0x08
	.zero		1


	//   ....[9]....
        /*0128*/ 	.word	0x000002e0
        /*012c*/ 	.word	0x000000ff
        /*0130*/ 	.word	0x00000068
        /*0134*/ 	.short	0x0100
        /*0136*/ 	.byte	0x08
	.zero		1


	//   ....[10]....
        /*0138*/ 	.word	0x000002f0
        /*013c*/ 	.word	0x000000ff
        /*0140*/ 	.word	0x00000028
        /*0144*/ 	.short	0x0100
        /*0146*/ 	.byte	0x08
	.zero		1


	//   ....[11]....
        /*0148*/ 	.word	0x00000300
        /*014c*/ 	.word	0x000000ff
        /*0150*/ 	.word	0x00000070
        /*0154*/ 	.short	0x0100
        /*0156*/ 	.byte	0x08
	.zero		1


	//   ....[12]....
        /*0158*/ 	.word	0x00000310
        /*015c*/ 	.word	0x000000ff
        /*0160*/ 	.word	0x00000030
        /*0164*/ 	.short	0x0100
        /*0166*/ 	.byte	0x08
	.zero		1


	//   ....[13]....
        /*0168*/ 	.word	0x00000320
        /*016c*/ 	.word	0x000000ff
        /*0170*/ 	.word	0x00000078
        /*0174*/ 	.short	0x0100
        /*0176*/ 	.byte	0x08
	.zero		1


	//   ....[14]....
        /*0178*/ 	.word	0x00000330
        /*017c*/ 	.word	0x000000ff
        /*0180*/ 	.word	0x00000038
        /*0184*/ 	.short	0x0100
        /*0186*/ 	.byte	0x08
	.zero		1


	//   ....[15]....
        /*0188*/ 	.word	0x00000340
        /*018c*/ 	.word	0x000000ff
        /*0190*/ 	.word	0x00000080
        /*0194*/ 	.short	0x0100
        /*0196*/ 	.byte	0x08
	.zero		1


	//   ....[16]....
        /*0198*/ 	.word	0x00000350
        /*019c*/ 	.word	0x000000ff
        /*01a0*/ 	.word	0x00000040
        /*01a4*/ 	.short	0x0100
        /*01a6*/ 	.byte	0x08
	.zero		1


	//   ....[17]....
        /*01a8*/ 	.word	0x00000360
        /*01ac*/ 	.word	0x000000ff
        /*01b0*/ 	.word	0x00000088
        /*01b4*/ 	.short	0x0100
        /*01b6*/ 	.byte	0x08
	.zero		1


	//   ....[18]....
        /*01b8*/ 	.word	0x00000890
        /*01bc*/ 	.word	0x000000ff
        /*01c0*/ 	.word	0x000000c0
        /*01c4*/ 	.short	0x0100
        /*01c6*/ 	.byte	0x08
	.zero		1


	//   ....[19]....
        /*01c8*/ 	.word	0x00000930
        /*01cc*/ 	.word	0x000000ff
        /*01d0*/ 	.word	0x000000c8
        /*01d4*/ 	.short	0x0100
        /*01d6*/ 	.byte	0x08
	.zero		1


	//   ....[20]....
        /*01d8*/ 	.word	0x000009a0
        /*01dc*/ 	.word	0x000000ff
        /*01e0*/ 	.word	0x000000a0
        /*01e4*/ 	.short	0x0100
        /*01e6*/ 	.byte	0x09
	.zero		1


	//   ....[21]....
        /*01e8*/ 	.word	0x000009b0
        /*01ec*/ 	.word	0x000000ff
        /*01f0*/ 	.word	0x000000a8
        /*01f4*/ 	.short	0x0100
        /*01f6*/ 	.byte	0x09
	.zero		1


	//   ....[22]....
        /*01f8*/ 	.word	0x000009c0
        /*01fc*/ 	.word	0x000000ff
        /*0200*/ 	.word	0x000000b0
        /*0204*/ 	.short	0x0100
        /*0206*/ 	.byte	0x09
	.zero		1


	//   ....[23]....
        /*0208*/ 	.word	0x000009d0
        /*020c*/ 	.word	0x000000ff
        /*0210*/ 	.word	0x000000b8
        /*0214*/ 	.short	0x0100
        /*0216*/ 	.byte	0x09
	.zero		1


	//   ....[24]....
        /*0218*/ 	.word	0x00001730
        /*021c*/ 	.word	0x000000ff
        /*0220*/ 	.word	0xfffffff8
        /*0224*/ 	.short	0x010a
        /*0226*/ 	.byte	0x0b
	.zero		1


	//   ....[25]....
        /*0228*/ 	.word	0x00001c10
        /*022c*/ 	.word	0x000000ff
        /*0230*/ 	.word	0x00000000
        /*0234*/ 	.short	0x010a
        /*0236*/ 	.byte	0x06
	.zero		1


	//   ....[26]....
        /*0238*/ 	.word	0x00001c50
        /*023c*/ 	.word	0x000000ff
        /*0240*/ 	.word	0x00000000
        /*0244*/ 	.short	0x010a
        /*0246*/ 	.byte	0x06
	.zero		1


	//   ....[27]....
        /*0248*/ 	.word	0x00002610
        /*024c*/ 	.word	0x000000ff
        /*0250*/ 	.word	0x00000000
        /*0254*/ 	.short	0x010a
        /*0256*/ 	.byte	0x10
	.zero		1


	//   ....[28]....
        /*0258*/ 	.word	0x00002650
        /*025c*/ 	.word	0x000000ff
        /*0260*/ 	.word	0x00000000
        /*0264*/ 	.short	0x010a
        /*0266*/ 	.byte	0x10
	.zero		1


	//   ....[29]....
        /*0268*/ 	.word	0x00002d70
        /*026c*/ 	.word	0x00000015
        /*0270*/ 	.word	0x00000000
        /*0274*/ 	.short	0x0101
        /*0276*/ 	.byte	0x3f
	.zero		1


	//   ....[30]....
        /*0278*/ 	.word	0x000032f0
        /*027c*/ 	.word	0x00000013
        /*0280*/ 	.word	0x00000000
        /*0284*/ 	.short	0x0101
        /*0286*/ 	.byte	0x16
	.zero		1


	//   ....[31]....
        /*0288*/ 	.word	0x00003400
        /*028c*/ 	.word	0x00000013
        /*0290*/ 	.word	0x00000000
        /*0294*/ 	.short	0x0101
        /*0296*/ 	.byte	0x3f
	.zero		1


	//   ....[32]....
        /*0298*/ 	.word	0x000034c0
        /*029c*/ 	.word	0x000000ff
        /*02a0*/ 	.word	0x00000008
        /*02a4*/ 	.short	0x010a
        /*02a6*/ 	.byte	0x0b
	.zero		1


	//   ....[33]....
        /*02a8*/ 	.word	0x00007d60
        /*02ac*/ 	.word	0x00000004
        /*02b0*/ 	.word	0x00000000
        /*02b4*/ 	.short	0x0101
        /*02b6*/ 	.byte	0x16
	.zero		1


	//   ....[34]....
        /*02b8*/ 	.word	0x00008690
        /*02bc*/ 	.word	0x00000015
        /*02c0*/ 	.word	0x00000048
        /*02c4*/ 	.short	0x010a
        /*02c6*/ 	.byte	0x3f
	.zero		1


	//   ....[35]....
        /*02c8*/ 	.word	0x00008a20
        /*02cc*/ 	.word	0x0000000a
        /*02d0*/ 	.word	0x000000c8
        /*02d4*/ 	.short	0x0101
        /*02d6*/ 	.byte	0x3f
	.zero		1


	//   ....[36]....
        /*02d8*/ 	.word	0x00009190
        /*02dc*/ 	.word	0x00000005
        /*02e0*/ 	.word	0x00000000
        /*02e4*/ 	.short	0x010a
        /*02e6*/ 	.byte	0x3f
	.zero		1


	//   ....[37]....
        /*02e8*/ 	.word	0x00009210
        /*02ec*/ 	.word	0x00000007
        /*02f0*/ 	.word	0x00000000
        /*02f4*/ 	.short	0x010a
        /*02f6*/ 	.byte	0x3f
	.zero		1


	//   ....[38]....
        /*02f8*/ 	.word	0x000092a0
        /*02fc*/ 	.word	0x00000006
        /*0300*/ 	.word	0x00000000
        /*0304*/ 	.short	0x010a
        /*0306*/ 	.byte	0x3f
	.zero		1


	//   ....[39]....
        /*0308*/ 	.word	0x00009330
        /*030c*/ 	.word	0x00000009
        /*0310*/ 	.word	0x00000000
        /*0314*/ 	.short	0x010a
        /*0316*/ 	.byte	0x3f
	.zero		1


	//   ....[40]....
        /*0318*/ 	.word	0x000093c0
        /*031c*/ 	.word	0x00000006
        /*0320*/ 	.word	0x00000000
        /*0324*/ 	.short	0x010a
        /*0326*/ 	.byte	0x3f
	.zero		1


	//   ....[41]....
        /*0328*/ 	.word	0x00009450
        /*032c*/ 	.word	0x00000009
        /*0330*/ 	.word	0x00000000
        /*0334*/ 	.short	0x010a
        /*0336*/ 	.byte	0x3f
	.zero		1


	//   ....[42]....
        /*0338*/ 	.word	0x000094e0
        /*033c*/ 	.word	0x00000008
        /*0340*/ 	.word	0x00000000
        /*0344*/ 	.short	0x010a
        /*0346*/ 	.byte	0x3f
	.zero		1


	//   ....[43]....
        /*0348*/ 	.word	0x00009570
        /*034c*/ 	.word	0x0000000b
        /*0350*/ 	.word	0x00000000
        /*0354*/ 	.short	0x010a
        /*0356*/ 	.byte	0x3f
	.zero		1


	//   ....[44]....
        /*0358*/ 	.word	0x00009600
        /*035c*/ 	.word	0x00000003
        /*0360*/ 	.word	0x00000000
        /*0364*/ 	.short	0x010a
        /*0366*/ 	.byte	0x3f
	.zero		1


	//   ....[45]....
        /*0368*/ 	.word	0x00009670
        /*036c*/ 	.word	0x00000013
        /*0370*/ 	.word	0xfffffff8
        /*0374*/ 	.short	0x010a
        /*0376*/ 	.byte	0x3f
	.zero		1


	//   ....[46]....
        /*0378*/ 	.word	0x000096d0
        /*037c*/ 	.word	0x00000013
        /*0380*/ 	.word	0x00000000
        /*0384*/ 	.short	0x010a
        /*0386*/ 	.byte	0x3f
	.zero		1


	//   ....[47]....
        /*0388*/ 	.word	0x00009730
        /*038c*/ 	.word	0x00000015
        /*0390*/ 	.word	0x00000000
        /*0394*/ 	.short	0x010a
        /*0396*/ 	.byte	0x3f
	.zero		1


	//   ....[48]....
        /*0398*/ 	.word	0x00009790
        /*039c*/ 	.word	0x00000013
        /*03a0*/ 	.word	0x00000008
        /*03a4*/ 	.short	0x010a
        /*03a6*/ 	.byte	0x3f
	.zero		1


	//   ....[49]....
        /*03a8*/ 	.word	0x00009860
        /*03ac*/ 	.word	0x00000015
        /*03b0*/ 	.word	0x00000048
        /*03b4*/ 	.short	0x010a
        /*03b6*/ 	.byte	0x3f
	.zero		1


	//   ....[50]....
        /*03b8*/ 	.word	0x00009940
        /*03bc*/ 	.word	0x00000005
        /*03c0*/ 	.word	0x00000000
        /*03c4*/ 	.short	0x010a
        /*03c6*/ 	.byte	0x3f
	.zero		1


	//   ....[51]....
        /*03c8*/ 	.word	0x00009990
        /*03cc*/ 	.word	0x00000007
        /*03d0*/ 	.word	0x00000000
        /*03d4*/ 	.short	0x010a
        /*03d6*/ 	.byte	0x3f
	.zero		1


	//   ....[52]....
        /*03d8*/ 	.word	0x000099e0
        /*03dc*/ 	.word	0x00000006
        /*03e0*/ 	.word	0x00000000
        /*03e4*/ 	.short	0x010a
        /*03e6*/ 	.byte	0x3f
	.zero		1


	//   ....[53]....
        /*03e8*/ 	.word	0x00009a30
        /*03ec*/ 	.word	0x00000009
        /*03f0*/ 	.word	0x00000000
        /*03f4*/ 	.short	0x010a
        /*03f6*/ 	.byte	0x3f
	.zero		1


	//   ....[54]....
        /*03f8*/ 	.word	0x00009a80
        /*03fc*/ 	.word	0x00000006
        /*0400*/ 	.word	0x00000000
        /*0404*/ 	.short	0x010a
        /*0406*/ 	.byte	0x3f
	.zero		1


	//   ....[55]....
        /*0408*/ 	.word	0x00009ad0
        /*040c*/ 	.word	0x00000009
        /*0410*/ 	.word	0x00000000
        /*0414*/ 	.short	0x010a
        /*0416*/ 	.byte	0x3f
	.zero		1


	//   ....[56]....
        /*0418*/ 	.word	0x00009b20
        /*041c*/ 	.word	0x00000008
        /*0420*/ 	.word	0x00000000
        /*0424*/ 	.short	0x010a
        /*0426*/ 	.byte	0x3f
	.zero		1


	//   ....[57]....
        /*0428*/ 	.word	0x00009b70
        /*042c*/ 	.word	0x0000000b
        /*0430*/ 	.word	0x00000000
        /*0434*/ 	.short	0x010a
        /*0436*/ 	.byte	0x3f
	.zero		1


	//----- nvinfo : EIATTR_NUM_MBARRIERS
	.align		4
.L_28:
        /*0438*/ 	.byte	0x03, 0x38
        /*043a*/ 	.short	0x0018


	//----- nvinfo : EIATTR_EXIT_INSTR_OFFSETS
	.align		4
        /*043c*/ 	.byte	0x04, 0x1c
        /*043e*/ 	.short	(.L_30 - .L_29)


	//   ....[0]....
.L_29:
        /*0440*/ 	.word	0x00001470


	//   ....[1]....
        /*0444*/ 	.word	0x000014d0


	//   ....[2]....
        /*0448*/ 	.word	0x00008370


	//   ....[3]....
        /*044c*/ 	.word	0x000083a0


	//   ....[4]....
        /*0450*/ 	.word	0x00009650


	//----- nvinfo : EIATTR_MAX_THREADS
	.align		4
.L_30:
        /*0454*/ 	.byte	0x04, 0x05
        /*0456*/ 	.short	(.L_32 - .L_31)
.L_31:
        /*0458*/ 	.word	0x00000180
        /*045c*/ 	.word	0x00000001
        /*0460*/ 	.word	0x00000001


	//----- nvinfo : EIATTR_CRS_STACK_SIZE
	.align		4
.L_32:
        /*0464*/ 	.byte	0x04, 0x1e
        /*0466*/ 	.short	(.L_34 - .L_33)
.L_33:
        /*0468*/ 	.word	0x00000000


	//----- nvinfo : EIATTR_CBANK_PARAM_SIZE
	.align		4
.L_34:
        /*046c*/ 	.byte	0x03, 0x19
        /*046e*/ 	.short	0x0470


	//----- nvinfo : EIATTR_PARAM_CBANK
	.align		4
        /*0470*/ 	.byte	0x04, 0x0a
        /*0472*/ 	.short	(.L_36 - .L_35)
	.align		4
.L_35:
        /*0474*/ 	.word	index@(.nv.constant0._ZN7cutlass13device_kernelINS_4gemm6kernel13GemmUniversalIN4cute5tupleIJiiiiEEENS1_10collective13CollectiveMmaINS1_37MainloopSm90TmaGmmaWarpSpecializedFP8ILi9ENS5_IJNS4_1CILi2EEENSA_ILi1EEESC_EEENS1_32KernelTmaWarpSpecializedPingpongEEENS5_IJNSA_ILi64EEENSA_ILi128EEESH_EEENS_12float_e4m3_tENS5_IJlSC_lEEESJ_SK_NS4_8TiledMMAINS4_8MMA_AtomIJNS4_4SM904GMMA31MMA_64x128x32_F32E4M3E4M3_SS_TNILNSO_7ScaleInE1ELSQ_1EEEEEENS4_6LayoutINS5_IJSC_SC_SC_EEENS5_IJNSA_ILi0EEESV_SV_EEEEENS5_IJNS4_10UnderscoreESY_SY_EEEEENS4_13SM90_TMA_LOADENS4_14ComposedLayoutINS4_7SwizzleILi3ELi4ELi3EEENS4_18smem_ptr_flag_bitsILi8EEENST_INS5_IJNSA_ILi8EEESH_EEENS5_IJSH_SC_EEEEEEEvNS4_8identityENS4_23SM90_TMA_LOAD_MULTICASTES1B_vS1C_EENS_8epilogue10collective6detail29Sm90TmaWarpSpecializedAdapterINS1G_15DefaultEpilogueISJ_SK_SK_NS1F_6thread17LinearCombinationISJ_Li1EffLNS1K_9ScaleType4KindE0ELNS_15FloatRoundStyleE2ESJ_EENS1_15EpilogueDefaultEEEEEvvEEEEvNT_6ParamsE)
        /*0478*/ 	.short	0x0210
        /*047a*/ 	.short	0x0470


	//----- nvinfo : EIATTR_SW_WAR
	.align		4
.L_36:
        /*047c*/ 	.byte	0x04, 0x36
        /*047e*/ 	.short	(.L_38 - .L_37)
.L_37:
        /*0480*/ 	.word	0x00000008
.L_38:


//--------------------- .nv.callgraph             --------------------------
	.section	.nv.callgraph,"",@"SHT_CUDA_CALLGRAPH"
	.align	4
	.sectionentsize	8
	.align		4
        /*0000*/ 	.word	0x00000000
	.align		4
        /*0004*/ 	.word	0xffffffff
	.align		4
        /*0008*/ 	.word	0x00000000
	.align		4
        /*000c*/ 	.word	0xfffffffe
	.align		4
        /*0010*/ 	.word	0x00000000
	.align		4
        /*0014*/ 	.word	0xfffffffd
	.align		4
        /*0018*/ 	.word	0x00000000
	.align		4
        /*001c*/ 	.word	0xfffffffc


//--------------------- .nv.constant4             --------------------------
	.section	.nv.constant4,"a",@progbits
	.align	8
	.align		8
.nv.constant4:
        /*0000*/ 	.dword	_ZN40_INTERNAL_3bce7ff9_4_k_cu_c6f3b408_269574cuda3std3__45__cpo5beginE
	.align		8
        /*0008*/ 	.dword	_ZN40_INTERNAL_3bce7ff9_4_k_cu_c6f3b408_269574cuda3std3__45__cpo3endE
	.align		8
        /*0010*/ 	.dword	_ZN40_INTERNAL_3bce7ff9_4_k_cu_c6f3b408_269574cuda3std3__45__cpo6cbeginE
	.align		8
        /*0018*/ 	.dword	_ZN40_INTERNAL_3bce7ff9_4_k_cu_c6f3b408_269574cuda3std3__45__cpo4cendE
	.align		8
        /*0020*/ 	.dword	_ZN40_INTERNAL_3bce7ff9_4_k_cu_c6f3b408_269574cuda3std3__442_GLOBAL__N__3bce7ff9_4_k_cu_c6f3b408_269576ignoreE
	.align		8
        /*0028*/ 	.dword	_ZN40_INTERNAL_3bce7ff9_4_k_cu_c6f3b408_269574cuda3std3__419piecewise_constructE
	.align		8
        /*0030*/ 	.dword	_ZN40_INTERNAL_3bce7ff9_4_k_cu_c6f3b408_269574cuda3std3__48in_placeE
	.align		8
        /*0038*/ 	.dword	_ZN40_INTERNAL_3bce7ff9_4_k_cu_c6f3b408_269574cuda3std6ranges3__45__cpo4swapE
	.align		8
        /*0040*/ 	.dword	_ZN40_INTERNAL_3bce7ff9_4_k_cu_c6f3b408_269574cuda3std6ranges3__45__cpo9iter_moveE
	.align		8
        /*0048*/ 	.dword	_ZN40_INTERNAL_3bce7ff9_4_k_cu_c6f3b408_269574cute7productE
	.align		8
        /*0050*/ 	.dword	_ZN40_INTERNAL_3bce7ff9_4_k_cu_c6f3b408_269574cute1_E


//--------------------- .text._ZN7cutlass13device_kernelINS_4gemm6kernel13GemmUniversalIN4cute5tupleIJiiiiEEENS1_10collective13CollectiveMmaINS1_37MainloopSm90TmaGmmaWarpSpecializedFP8ILi9ENS5_IJNS4_1CILi2EEENSA_ILi1EEESC_EEENS1_32KernelTmaWarpSpecializedPingpongEEENS5_IJNSA_ILi64EEENSA_ILi128EEESH_EEENS_12float_e4m3_tENS5_IJlSC_lEEESJ_SK_NS4_8TiledMMAINS4_8MMA_AtomIJNS4_4SM904GMMA31MMA_64x128x32_F32E4M3E4M3_SS_TNILNSO_7ScaleInE1ELSQ_1EEEEEENS4_6LayoutINS5_IJSC_SC_SC_EEENS5_IJNSA_ILi0EEESV_SV_EEEEENS5_IJNS4_10UnderscoreESY_SY_EEEEENS4_13SM90_TMA_LOADENS4_14ComposedLayoutINS4_7SwizzleILi3ELi4ELi3EEENS4_18smem_ptr_flag_bitsILi8EEENST_INS5_IJNSA_ILi8EEESH_EEENS5_IJSH_SC_EEEEEEEvNS4_8identityENS4_23SM90_TMA_LOAD_MULTICASTES1B_vS1C_EENS_8epilogue10collective6detail29Sm90TmaWarpSpecializedAdapterINS1G_15DefaultEpilogueISJ_SK_SK_NS1F_6thread17LinearCombinationISJ_Li1EffLNS1K_9ScaleType4KindE0ELNS_15FloatRoundStyleE2ESJ_EENS1_15EpilogueDefaultEEEEEvvEEEEvNT_6ParamsE --------------------------
	.section	.text._ZN7cutlass13device_kernelINS_4gemm6kernel13GemmUniversalIN4cute5tupleIJiiiiEEENS1_10collective13CollectiveMmaINS1_37MainloopSm90TmaGmmaWarpSpecializedFP8ILi9ENS5_IJNS4_1CILi2EEENSA_ILi1EEESC_EEENS1_32KernelTmaWarpSpecializedPingpongEEENS5_IJNSA_ILi64EEENSA_ILi128EEESH_EEENS_12float_e4m3_tENS5_IJlSC_lEEESJ_SK_NS4_8TiledMMAINS4_8MMA_AtomIJNS4_4SM904GMMA31MMA_64x128x32_F32E4M3E4M3_SS_TNILNSO_7ScaleInE1ELSQ_1EEEEEENS4_6LayoutINS5_IJSC_SC_SC_EEENS5_IJNSA_ILi0EEESV_SV_EEEEENS5_IJNS4_10UnderscoreESY_SY_EEEEENS4_13SM90_TMA_LOADENS4_14ComposedLayoutINS4_7SwizzleILi3ELi4ELi3EEENS4_18smem_ptr_flag_bitsILi8EEENST_INS5_IJNSA_ILi8EEESH_EEENS5_IJSH_SC_EEEEEEEvNS4_8identityENS4_23SM90_TMA_LOAD_MULTICASTES1B_vS1C_EENS_8epilogue10collective6detail29Sm90TmaWarpSpecializedAdapterINS1G_15DefaultEpilogueISJ_SK_SK_NS1F_6thread17LinearCombinationISJ_Li1EffLNS1K_9ScaleType4KindE0ELNS_15FloatRoundStyleE2ESJ_EENS1_15EpilogueDefaultEEEEEvvEEEEvNT_6ParamsE,"ax",@progbits
	.align	128
.text._ZN7cutlass13device_kernelINS_4gemm6kernel13GemmUniversalIN4cute5tupleIJiiiiEEENS1_10collective13CollectiveMmaINS1_37MainloopSm90TmaGmmaWarpSpecializedFP8ILi9ENS5_IJNS4_1CILi2EEENSA_ILi1EEESC_EEENS1_32KernelTmaWarpSpecializedPingpongEEENS5_IJNSA_ILi64EEENSA_ILi128EEESH_EEENS_12float_e4m3_tENS5_IJlSC_lEEESJ_SK_NS4_8TiledMMAINS4_8MMA_AtomIJNS4_4SM904GMMA31MMA_64x128x32_F32E4M3E4M3_SS_TNILNSO_7ScaleInE1ELSQ_1EEEEEENS4_6LayoutINS5_IJSC_SC_SC_EEENS5_IJNSA_ILi0EEESV_SV_EEEEENS5_IJNS4_10UnderscoreESY_SY_EEEEENS4_13SM90_TMA_LOADENS4_14ComposedLayoutINS4_7SwizzleILi3ELi4ELi3EEENS4_18smem_ptr_flag_bitsILi8EEENST_INS5_IJNSA_ILi8EEESH_EEENS5_IJSH_SC_EEEEEEEvNS4_8identityENS4_23SM90_TMA_LOAD_MULTICASTES1B_vS1C_EENS_8epilogue10collective6detail29Sm90TmaWarpSpecializedAdapterINS1G_15DefaultEpilogueISJ_SK_SK_NS1F_6thread17LinearCombinationISJ_Li1EffLNS1K_9ScaleType4KindE0ELNS_15FloatRoundStyleE2ESJ_EENS1_15EpilogueDefaultEEEEEvvEEEEvNT_6ParamsE:
        .type           _ZN7cutlass13device_kernelINS_4gemm6kernel13GemmUniversalIN4cute5tupleIJiiiiEEENS1_10collective13CollectiveMmaINS1_37MainloopSm90TmaGmmaWarpSpecializedFP8ILi9ENS5_IJNS4_1CILi2EEENSA_ILi1EEESC_EEENS1_32KernelTmaWarpSpecializedPingpongEEENS5_IJNSA_ILi64EEENSA_ILi128EEESH_EEENS_12float_e4m3_tENS5_IJlSC_lEEESJ_SK_NS4_8TiledMMAINS4_8MMA_AtomIJNS4_4SM904GMMA31MMA_64x128x32_F32E4M3E4M3_SS_TNILNSO_7ScaleInE1ELSQ_1EEEEEENS4_6LayoutINS5_IJSC_SC_SC_EEENS5_IJNSA_ILi0EEESV_SV_EEEEENS5_IJNS4_10UnderscoreESY_SY_EEEEENS4_13SM90_TMA_LOADENS4_14ComposedLayoutINS4_7SwizzleILi3ELi4ELi3EEENS4_18smem_ptr_flag_bitsILi8EEENST_INS5_IJNSA_ILi8EEESH_EEENS5_IJSH_SC_EEEEEEEvNS4_8identityENS4_23SM90_TMA_LOAD_MULTICASTES1B_vS1C_EENS_8epilogue10collective6detail29Sm90TmaWarpSpecializedAdapterINS1G_15DefaultEpilogueISJ_SK_SK_NS1F_6thread17LinearCombinationISJ_Li1EffLNS1K_9ScaleType4KindE0ELNS_15FloatRoundStyleE2ESJ_EENS1_15EpilogueDefaultEEEEEvvEEEEvNT_6ParamsE,@function
        .size           _ZN7cutlass13device_kernelINS_4gemm6kernel13GemmUniversalIN4cute5tupleIJiiiiEEENS1_10collective13CollectiveMmaINS1_37MainloopSm90TmaGmmaWarpSpecializedFP8ILi9ENS5_IJNS4_1CILi2EEENSA_ILi1EEESC_EEENS1_32KernelTmaWarpSpecializedPingpongEEENS5_IJNSA_ILi64EEENSA_ILi128EEESH_EEENS_12float_e4m3_tENS5_IJlSC_lEEESJ_SK_NS4_8TiledMMAINS4_8MMA_AtomIJNS4_4SM904GMMA31MMA_64x128x32_F32E4M3E4M3_SS_TNILNSO_7ScaleInE1ELSQ_1EEEEEENS4_6LayoutINS5_IJSC_SC_SC_EEENS5_IJNSA_ILi0EEESV_SV_EEEEENS5_IJNS4_10UnderscoreESY_SY_EEEEENS4_13SM90_TMA_LOADENS4_14ComposedLayoutINS4_7SwizzleILi3ELi4ELi3EEENS4_18smem_ptr_flag_bitsILi8EEENST_INS5_IJNSA_ILi8EEESH_EEENS5_IJSH_SC_EEEEEEEvNS4_8identityENS4_23SM90_TMA_LOAD_MULTICASTES1B_vS1C_EENS_8epilogue10collective6detail29Sm90TmaWarpSpecializedAdapterINS1G_15DefaultEpilogueISJ_SK_SK_NS1F_6thread17LinearCombinationISJ_Li1EffLNS1K_9ScaleType4KindE0ELNS_15FloatRoundStyleE2ESJ_EENS1_15EpilogueDefaultEEEEEvvEEEEvNT_6ParamsE,(.L_x_219 - _ZN7cutlass13device_kernelINS_4gemm6kernel13GemmUniversalIN4cute5tupleIJiiiiEEENS1_10collective13CollectiveMmaINS1_37MainloopSm90TmaGmmaWarpSpecializedFP8ILi9ENS5_IJNS4_1CILi2EEENSA_ILi1EEESC_EEENS1_32KernelTmaWarpSpecializedPingpongEEENS5_IJNSA_ILi64EEENSA_ILi128EEESH_EEENS_12float_e4m3_tENS5_IJlSC_lEEESJ_SK_NS4_8TiledMMAINS4_8MMA_AtomIJNS4_4SM904GMMA31MMA_64x128x32_F32E4M3E4M3_SS_TNILNSO_7ScaleInE1ELSQ_1EEEEEENS4_6LayoutINS5_IJSC_SC_SC_EEENS5_IJNSA_ILi0EEESV_SV_EEEEENS5_IJNS4_10UnderscoreESY_SY_EEEEENS4_13SM90_TMA_LOADENS4_14ComposedLayoutINS4_7SwizzleILi3ELi4ELi3EEENS4_18smem_ptr_flag_bitsILi8EEENST_INS5_IJNSA_ILi8EEESH_EEENS5_IJSH_SC_EEEEEEEvNS4_8identityENS4_23SM90_TMA_LOAD_MULTICASTES1B_vS1C_EENS_8epilogue10collective6detail29Sm90TmaWarpSpecializedAdapterINS1G_15DefaultEpilogueISJ_SK_SK_NS1F_6thread17LinearCombinationISJ_Li1EffLNS1K_9ScaleType4KindE0ELNS_15FloatRoundStyleE2ESJ_EENS1_15EpilogueDefaultEEEEEvvEEEEvNT_6ParamsE)
        .other          _ZN7cutlass13device_kernelINS_4gemm6kernel13GemmUniversalIN4cute5tupleIJiiiiEEENS1_10collective13CollectiveMmaINS1_37MainloopSm90TmaGmmaWarpSpecializedFP8ILi9ENS5_IJNS4_1CILi2EEENSA_ILi1EEESC_EEENS1_32KernelTmaWarpSpecializedPingpongEEENS5_IJNSA_ILi64EEENSA_ILi128EEESH_EEENS_12float_e4m3_tENS5_IJlSC_lEEESJ_SK_NS4_8TiledMMAINS4_8MMA_AtomIJNS4_4SM904GMMA31MMA_64x128x32_F32E4M3E4M3_SS_TNILNSO_7ScaleInE1ELSQ_1EEEEEENS4_6LayoutINS5_IJSC_SC_SC_EEENS5_IJNSA_ILi0EEESV_SV_EEEEENS5_IJNS4_10UnderscoreESY_SY_EEEEENS4_13SM90_TMA_LOADENS4_14ComposedLayoutINS4_7SwizzleILi3ELi4ELi3EEENS4_18smem_ptr_flag_bitsILi8EEENST_INS5_IJNSA_ILi8EEESH_EEENS5_IJSH_SC_EEEEEEEvNS4_8identityENS4_23SM90_TMA_LOAD_MULTICASTES1B_vS1C_EENS_8epilogue10collective6detail29Sm90TmaWarpSpecializedAdapterINS1G_15DefaultEpilogueISJ_SK_SK_NS1F_6thread17LinearCombinationISJ_Li1EffLNS1K_9ScaleType4KindE0ELNS_15FloatRoundStyleE2ESJ_EENS1_15EpilogueDefaultEEEEEvvEEEEvNT_6ParamsE,@"STO_CUDA_ENTRY STV_DEFAULT"
_ZN7cutlass13device_kernelINS_4gemm6kernel13GemmUniversalIN4cute5tupleIJiiiiEEENS1_10collective13CollectiveMmaINS1_37MainloopSm90TmaGmmaWarpSpecializedFP8ILi9ENS5_IJNS4_1CILi2EEENSA_ILi1EEESC_EEENS1_32KernelTmaWarpSpecializedPingpongEEENS5_IJNSA_ILi64EEENSA_ILi128EEESH_EEENS_12float_e4m3_tENS5_IJlSC_lEEESJ_SK_NS4_8TiledMMAINS4_8MMA_AtomIJNS4_4SM904GMMA31MMA_64x128x32_F32E4M3E4M3_SS_TNILNSO_7ScaleInE1ELSQ_1EEEEEENS4_6LayoutINS5_IJSC_SC_SC_EEENS5_IJNSA_ILi0EEESV_SV_EEEEENS5_IJNS4_10UnderscoreESY_SY_EEEEENS4_13SM90_TMA_LOADENS4_14ComposedLayoutINS4_7SwizzleILi3ELi4ELi3EEENS4_18smem_ptr_flag_bitsILi8EEENST_INS5_IJNSA_ILi8EEESH_EEENS5_IJSH_SC_EEEEEEEvNS4_8identityENS4_23SM90_TMA_LOAD_MULTICASTES1B_vS1C_EENS_8epilogue10collective6detail29Sm90TmaWarpSpecializedAdapterINS1G_15DefaultEpilogueISJ_SK_SK_NS1F_6thread17LinearCombinationISJ_Li1EffLNS1K_9ScaleType4KindE0ELNS_15FloatRoundStyleE2ESJ_EENS1_15EpilogueDefaultEEEEEvvEEEEvNT_6ParamsE:
[----:B------:R-:W-:Y:S01]  /*0000*/  LDC R1, c[0x0][0x28] ;  /* 0x00000a00ff017b82 */ /* 0x000fe20000000800 */
[----:B------:R-:W0:Y:S01]  /*0010*/  S2R R11, SR_TID.X ;  /* 0x00000000000b7919 */ /* 0x000e220000002100 */
[----:B------:R-:W-:Y:S01]  /*0020*/  ELECT P0, URZ, PT ;  /* 0x00000000003f782f */ /* 0x000fe20003800000 */
[----:B------:R-:W-:Y:S01]  /*0030*/  BSSY B0, `(.L_x_0) ;  /* 0x000000f000007945 */ /* 0x000fe20003800000 */
[--C-:B0-----:R-:W-:Y:S02]  /*0040*/  SHF.R.U32.HI R0, RZ, 0x5, R11.reuse ;  /* 0x00000005ff007819 */ /* 0x101fe4000001160b */
[----:B------:R-:W-:-:S03]  /*0050*/  SHF.R.U32.HI R5, RZ, 0x7, R11 ;  /* 0x00000007ff057819 */ /* 0x000fc6000001160b */
[----:B------:R-:W0:Y:S04]  /*0060*/  SHFL.IDX PT, R2, R0, RZ, 0x1f ;  /* 0x00001fff00027589 */ /* 0x000e2800000e0000 */
[----:B------:R1:W2:Y:S01]  /*0070*/  SHFL.IDX PT, R6, R5, RZ, 0x1f ;  /* 0x00001fff05067589 */ /* 0x0002a200000e0000 */
[----:B0-----:R-:W-:-:S13]  /*0080*/  ISETP.NE.OR P0, PT, R2, RZ, !P0 ;  /* 0x000000ff0200720c */ /* 0x001fda0004705670 */
[----:B-12---:R-:W-:Y:S05]  /*0090*/  @P0 BRA `(.L_x_1) ;  /* 0x0000000000200947 */ /* 0x006fea0003800000 */
[----:B------:R-:W-:Y:S02]  /*00a0*/  ULDC.64 UR4, c[0x0][0x198] ;  /* 0x0000660000047ab9 */ /* 0x000fe40000000a00 */
[----:B------:R-:W-:Y:S02]  /*00b0*/  UIADD3 UR6, UP0, UR4, 0xf0, URZ ;  /* 0x000000f004067890 */ /* 0x000fe4000ff1e03f */
[----:B------:R-:W-:Y:S02]  /*00c0*/  UIADD3 UR4, UP1, UR4, 0x1f0, URZ ;  /* 0x000001f004047890 */ /* 0x000fe4000ff3e03f */
[----:B------:R-:W-:Y:S02]  /*00d0*/  UIADD3.X UR7, URZ, UR5, URZ, UP0, !UPT ;  /* 0x000000053f077290 */ /* 0x000fe400087fe43f */
[----:B------:R-:W-:-:S07]  /*00e0*/  UIADD3.X UR5, URZ, UR5, URZ, UP1, !UPT ;  /* 0x000000053f057290 */ /* 0x000fce0008ffe43f */
[----:B------:R0:W-:Y:S02]  /*00f0*/  UTMACCTL.PF [UR6] ;  /* 0x00000000060079b9 */ /* 0x0001e40008040000 */
[----:B------:R0:W-:Y:S02]  /*0100*/  UTMACCTL.PF [UR4] ;  /* 0x00000000040079b9 */ /* 0x0001e40008040000 */
[----:B0-----:R-:W-:Y:S01]  /*0110*/  NOP ;  /* 0x0000000000007918 */ /* 0x001fe20000000000 */
.L_x_1:
[----:B------:R-:W-:Y:S05]  /*0120*/  BSYNC B0 ;  /* 0x0000000000007941 */ /* 0x000fea0003800000 */
.L_x_0:
[----:B------:R-:W0:Y:S02]  /*0130*/  SHFL.IDX PT, R7, R0, RZ, 0x1f ;  /* 0x00001fff00077589 */ /* 0x000e2400000e0000 */
[----:B0-----:R-:W-:-:S13]  /*0140*/  ISETP.NE.AND P0, PT, R7, RZ, PT ;  /* 0x000000ff0700720c */ /* 0x001fda0003f05270 */
[----:B------:R-:W-:Y:S05]  /*0150*/  @P0 BRA `(.L_x_2) ;  /* 0x00000000008c0947 */ /* 0x000fea0003800000 */
[----:B------:R-:W-:Y:S01]  /*0160*/  ELECT P0, URZ, PT ;  /* 0x00000000003f782f */ /* 0x000fe20003800000 */
[----:B------:R-:W-:-:S12]  /*0170*/  BSSY B0, `(.L_x_2) ;  /* 0x0000021000007945 */ /* 0x000fd80003800000 */
[----:B------:R-:W-:Y:S05]  /*0180*/  @!P0 BRA `(.L_x_3) ;  /* 0x00000000007c8947 */ /* 0x000fea0003800000 */
[----:B------:R-:W0:Y:S01]  /*0190*/  S2UR UR8, SR_CgaCtaId ;  /* 0x00000000000879c3 */ /* 0x000e220000008800 */
[----:B------:R-:W-:Y:S01]  /*01a0*/  UMOV UR4, 0x400 ;  /* 0x0000040000047882 */ /* 0x000fe20000000000 */
[----:B------:R-:W-:Y:S01]  /*01b0*/  UMOV UR5, 0x1 ;  /* 0x0000000100057882 */ /* 0x000fe20000000000 */
[----:B------:R-:W-:Y:S02]  /*01c0*/  UMOV UR6, 0x2 ;  /* 0x0000000200067882 */ /* 0x000fe40000000000 */
[----:B------:R-:W-:-:S04]  /*01d0*/  UIADD3 UR6, -UR6, 0x100000, URZ ;  /* 0x0010000006067890 */ /* 0x000fc8000fffe13f */
[----:B------:R-:W-:Y:S02]  /*01e0*/  USHF.L.U32 UR7, UR6, 0xb, URZ ;  /* 0x0000000b06077899 */ /* 0x000fe4000800063f */
[----:B------:R-:W-:Y:S02]  /*01f0*/  USHF.L.U32 UR6, UR6, 0x1, URZ ;  /* 0x0000000106067899 */ /* 0x000fe4000800063f */
[----:B0-----:R-:W-:Y:S02]  /*0200*/  ULEA UR8, UR8, UR4, 0x18 ;  /* 0x0000000408087291 */ /* 0x001fe4000f8ec03f */
[----:B------:R-:W-:-:S04]  /*0210*/  UIADD3 UR4, -UR5, 0x100000, URZ ;  /* 0x0010000005047890 */ /* 0x000fc8000fffe13f */
[----:B------:R-:W-:Y:S02]  /*0220*/  USHF.L.U32 UR5, UR4, 0xb, URZ ;  /* 0x0000000b04057899 */ /* 0x000fe4000800063f */
[----:B------:R-:W-:Y:S01]  /*0230*/  USHF.L.U32 UR4, UR4, 0x1, URZ ;  /* 0x0000000104047899 */ /* 0x000fe2000800063f */
[----:B------:R-:W0:Y:S11]  /*0240*/  FENCE.VIEW.ASYNC.S ;  /* 0x00000000000073c6 */ /* 0x000e360000000000 */
[----:B0-----:R0:W1:Y:S01]  /*0250*/  SYNCS.EXCH.64 URZ, [UR8], UR4 ;  /* 0x00000004083f75b2 */ /* 0x0010620008000100 */
[----:B------:R0:W2:Y:S01]  /*0260*/  SYNCS.EXCH.64 URZ, [UR8+0x48], UR6 ;  /* 0x00004806083f75b2 */ /* 0x0000a20008000100 */
[----:B------:R0:W3:Y:S01]  /*0270*/  SYNCS.EXCH.64 URZ, [UR8+0x8], UR4 ;  /* 0x00000804083f75b2 */ /* 0x0000e20008000100 */
[----:B------:R0:W4:Y:S01]  /*0280*/  SYNCS.EXCH.64 URZ, [UR8+0x50], UR6 ;  /* 0x00005006083f75b2 */ /* 0x0001220008000100 */
[----:B------:R0:W0:Y:S01]  /*0290*/  SYNCS.EXCH.64 URZ, [UR8+0x10], UR4 ;  /* 0x00001004083f75b2 */ /* 0x0000220008000100 */
        /* <DEDUP_REMOVED lines=13> */
[----:B------:R-:W-:Y:S01]  /*0370*/  NOP ;  /* 0x0000000000007918 */ /* 0x000fe20000000000 */
.L_x_3:
[----:B0-----:R-:W-:Y:S05]  /*0380*/  BSYNC B0 ;  /* 0x0000000000007941 */ /* 0x001fea0003800000 */
.L_x_2:
[----:B------:R-:W0:Y:S01]  /*0390*/  SHFL.IDX PT, R3, R0, RZ, 0x1f ;  /* 0x00001fff00037589 */ /* 0x000e2200000e0000 */
[----:B------:R-:W-:Y:S01]  /*03a0*/  SHF.R.S32.HI R4, RZ, 0x1f, R11 ;  /* 0x0000001fff047819 */ /* 0x000fe2000001140b */
[----:B------:R-:W5:Y:S01]  /*03b0*/  S2UR UR13, SR_CTAID.X ;  /* 0x00000000000d79c3 */ /* 0x000f620000002500 */
[----:B------:R-:W-:Y:S01]  /*03c0*/  ELECT P0, URZ, PT ;  /* 0x00000000003f782f */ /* 0x000fe20003800000 */
[----:B------:R1:W2:Y:S01]  /*03d0*/  SHFL.IDX PT, R8, R0, RZ, 0x1f ;  /* 0x00001fff00087589 */ /* 0x0002a200000e0000 */
[----:B------:R-:W-:Y:S02]  /*03e0*/  LEA.HI R4, R4, R11, RZ, 0x7 ;  /* 0x0000000b04047211 */ /* 0x000fe400078f38ff */
[----:B------:R-:W-:Y:S01]  /*03f0*/  ELECT P1, URZ, PT ;  /* 0x00000000003f782f */ /* 0x000fe20003820000 */
[----:B------:R-:W-:Y:S01]  /*0400*/  NOP ;  /* 0x0000000000007918 */ /* 0x000fe20000000000 */
[----:B------:R-:W3:Y:S01]  /*0410*/  S2R R16, SR_CTAID.Y ;  /* 0x0000000000107919 */ /* 0x000ee20000002600 */
[----:B------:R-:W-:Y:S01]  /*0420*/  LOP3.LUT R4, R4, 0xffffff80, RZ, 0xc0, !PT ;  /* 0xffffff8004047812 */ /* 0x000fe200078ec0ff */
[----:B------:R-:W-:Y:S01]  /*0430*/  ULDC UR4, c[0x0][0x150] ;  /* 0x0000540000047ab9 */ /* 0x000fe20000000800 */
[----:B------:R-:W4:Y:S01]  /*0440*/  LDC R12, c[0x0][0x144] ;  /* 0x00005100ff0c7b82 */ /* 0x000f220000000800 */
[----:B------:R2:W4:Y:S01]  /*0450*/  SHFL.IDX PT, R14, R5, RZ, 0x1f ;  /* 0x00001fff050e7589 */ /* 0x00052200000e0000 */
[----:B------:R-:W-:Y:S01]  /*0460*/  UMOV UR12, 0x80 ;  /* 0x00000080000c7882 */ /* 0x000fe20000000000 */
[----:B------:R-:W-:Y:S01]  /*0470*/  IMAD.IADD R10, R11, 0x1, -R4 ;  /* 0x000000010b0a7824 */ /* 0x000fe200078e0a04 */
[----:B------:R-:W-:Y:S01]  /*0480*/  NOP ;  /* 0x0000000000007918 */ /* 0x000fe20000000000 */
[C---:B------:R-:W-:Y:S01]  /*0490*/  VIADD R38, R6.reuse, 0xffffffff ;  /* 0xffffffff06267836 */ /* 0x040fe20000000000 */
[----:B------:R-:W-:-:S02]  /*04a0*/  ISETP.NE.AND P4, PT, R6, RZ, PT ;  /* 0x000000ff0600720c */ /* 0x000fc40003f85270 */
[----:B------:R-:W-:Y:S01]  /*04b0*/  SHF.R.S32.HI R19, RZ, 0x1f, R10 ;  /* 0x0000001fff137819 */ /* 0x000fe2000001140a */
[----:B------:R-:W4:Y:S01]  /*04c0*/  LDC R13, c[0x0][0x140] ;  /* 0x00005000ff0d7b82 */ /* 0x000f220000000800 */
[----:B------:R-:W-:Y:S02]  /*04d0*/  ISETP.GE.U32.AND P6, PT, R38, 0x2, PT ;  /* 0x000000022600780c */ /* 0x000fe40003fc6070 */
[----:B0-----:R-:W-:Y:S02]  /*04e0*/  ISETP.NE.OR P0, PT, R3, RZ, !P0 ;  /* 0x000000ff0300720c */ /* 0x001fe40004705670 */
[----:B------:R-:W-:Y:S02]  /*04f0*/  LEA.HI R3, R19, R10, RZ, 0x3 ;  /* 0x0000000a13037211 */ /* 0x000fe400078f18ff */
[----:B-----5:R-:W-:Y:S01]  /*0500*/  I2FP.F32.U32 R4, UR13 ;  /* 0x0000000d00047c45 */ /* 0x020fe20008201000 */
[----:B------:R-:W0:Y:S01]  /*0510*/  LDC R27, c[0x0][0x148] ;  /* 0x00005200ff1b7b82 */ /* 0x000e220000000800 */
[----:B-1----:R-:W-:-:S02]  /*0520*/  SHF.R.S32.HI R0, RZ, 0x3, R3 ;  /* 0x00000003ff007819 */ /* 0x002fc40000011403 */
[----:B--2---:R-:W-:Y:S01]  /*0530*/  ISETP.NE.OR P1, PT, R8, RZ, !P1 ;  /* 0x000000ff0800720c */ /* 0x004fe20004f25670 */
[----:B------:R-:W-:Y:S01]  /*0540*/  FMUL R9, R4, UR4 ;  /* 0x0000000404097c20 */ /* 0x000fe20008400000 */
[----:B------:R-:W-:Y:S01]  /*0550*/  SHF.R.S32.HI R3, RZ, 0x1f, R3 ;  /* 0x0000001fff037819 */ /* 0x000fe20000011403 */
[----:B------:R-:W-:Y:S01]  /*0560*/  ULDC UR4, c[0x0][0x154] ;  /* 0x0000550000047ab9 */ /* 0x000fe20000000800 */
[----:B------:R-:W-:Y:S01]  /*0570*/  SHF.R.S32.HI R8, RZ, 0x1f, R7 ;  /* 0x0000001fff087819 */ /* 0x000fe20000011407 */
[----:B------:R-:W-:Y:S01]  /*0580*/  VOTEU.ALL UP1, P0 ;  /* 0x00000000003f7886 */ /* 0x000fe20000020000 */
[----:B------:R-:W-:Y:S01]  /*0590*/  LEA.HI R4, R3, R0, RZ, 0x2 ;  /* 0x0000000003047211 */ /* 0x000fe200078f10ff */
[----:B------:R-:W1:Y:S01]  /*05a0*/  F2I.U32.TRUNC.NTZ R9, R9 ;  /* 0x0000000900097305 */ /* 0x000e62000020f000 */
[----:B------:R-:W-:Y:S01]  /*05b0*/  LEA.HI R8, R8, R7, RZ, 0x2 ;  /* 0x0000000708087211 */ /* 0x000fe200078f10ff */
[----:B------:R-:W-:Y:S01]  /*05c0*/  VOTEU.ALL UP0, P0 ;  /* 0x00000000003f7886 */ /* 0x000fe20000000000 */
[----:B------:R-:W-:Y:S01]  /*05d0*/  SHF.R.S32.HI R3, RZ, 0x1f, R2 ;  /* 0x0000001fff037819 */ /* 0x000fe20000011402 */
[----:B------:R-:W2:Y:S01]  /*05e0*/  @!UP1 S2UR UR7, SR_CgaCtaId ;  /* 0x00000000000799c3 */ /* 0x000ea20000008800 */
[----:B------:R-:W-:Y:S01]  /*05f0*/  LOP3.LUT R5, R4, 0xfffffffc, RZ, 0xc0, !PT ;  /* 0xfffffffc04057812 */ /* 0x000fe200078ec0ff */
[----:B------:R-:W-:Y:S01]  /*0600*/  VOTEU.ALL UP2, P1 ;  /* 0x00000000003f7886 */ /* 0x000fe20000840000 */
[----:B------:R-:W-:Y:S01]  /*0610*/  LOP3.LUT R8, R8, 0x3ffffffc, RZ, 0xc0, !PT ;  /* 0x3ffffffc08087812 */ /* 0x000fe200078ec0ff */
[----:B------:R-:W-:Y:S01]  /*0620*/  @!UP1 UMOV UR6, 0x400 ;  /* 0x0000040000069882 */ /* 0x000fe20000000000 */
[----:B------:R-:W-:Y:S01]  /*0630*/  LEA.HI R3, R3, R2, RZ, 0x2 ;  /* 0x0000000203037211 */ /* 0x000fe200078f10ff */
[----:B------:R-:W-:Y:S01]  /*0640*/  IMAD.IADD R5, R0, 0x1, -R5 ;  /* 0x0000000100057824 */ /* 0x000fe200078e0a05 */
[----:B------:R-:W-:Y:S01]  /*0650*/  @!UP2 UMOV UR9, 0x400 ;  /* 0x000004000009a882 */ /* 0x000fe20000000000 */
[----:B------:R-:W-:Y:S01]  /*0660*/  IMAD.IADD R8, R7, 0x1, -R8 ;  /* 0x0000000107087824 */ /* 0x000fe200078e0a08 */
[----:B------:R-:W-:Y:S01]  /*0670*/  LOP3.LUT R3, R3, 0xfffffffc, RZ, 0xc0, !PT ;  /* 0xfffffffc03037812 */ /* 0x000fe200078ec0ff */
[----:B------:R-:W5:Y:S01]  /*0680*/  @!UP2 S2UR UR10, SR_CgaCtaId ;  /* 0x00000000000aa9c3 */ /* 0x000f620000008800 */
[----:B-1----:R-:W-:Y:S01]  /*0690*/  IMAD.MOV R9, RZ, RZ, -R9 ;  /* 0x000000ffff097224 */ /* 0x002fe200078e0a09 */
[----:B------:R-:W-:Y:S01]  /*06a0*/  VOTEU.ALL UP3, P1 ;  /* 0x00000000003f7886 */ /* 0x000fe20000860000 */
[----:B------:R-:W-:Y:S01]  /*06b0*/  IMAD R5, R8, 0x4, R5 ;  /* 0x0000000408057824 */ /* 0x000fe200078e0205 */
[----:B------:R-:W-:Y:S01]  /*06c0*/  VOTEU.ALL UP4, P1 ;  /* 0x00000000003f7886 */ /* 0x000fe20000880000 */
[----:B------:R-:W-:Y:S01]  /*06d0*/  IMAD.IADD R18, R2, 0x1, -R3 ;  /* 0x0000000102127824 */ /* 0x000fe200078e0a03 */
[----:B---3--:R-:W-:Y:S01]  /*06e0*/  I2FP.F32.U32 R2, R16 ;  /* 0x0000001000027245 */ /* 0x008fe20000201000 */
[----:B----4-:R-:W-:Y:S01]  /*06f0*/  IMAD R25, R12, R9, UR13 ;  /* 0x0000000d0c197e24 */ /* 0x010fe2000f8e0209 */
[C---:B------:R-:W-:Y:S01]  /*0700*/  LEA.HI R0, R5.reuse, R5, RZ, 0x1 ;  /* 0x0000000505007211 */ /* 0x040fe200078f08ff */
[C---:B------:R-:W-:Y:S01]  /*0710*/  IMAD.SHL.U32 R12, R5.reuse, 0x4, RZ ;  /* 0x00000004050c7824 */ /* 0x040fe200078e00ff */
[----:B------:R-:W-:Y:S01]  /*0720*/  VOTEU.ALL UP5, P1 ;  /* 0x00000000003f7886 */ /* 0x000fe200008a0000 */
[----:B------:R-:W-:Y:S01]  /*0730*/  FMUL R2, R2, UR4 ;  /* 0x0000000402027c20 */ /* 0x000fe20008400000 */
[----:B------:R-:W-:Y:S01]  /*0740*/  LOP3.LUT R0, R0, 0xfffffffe, RZ, 0xc0, !PT ;  /* 0xfffffffe00007812 */ /* 0x000fe200078ec0ff */
[----:B------:R-:W-:Y:S01]  /*0750*/  UMOV UR4, 0x20 ;  /* 0x0000002000047882 */ /* 0x000fe20000000000 */
[----:B--2---:R-:W-:Y:S01]  /*0760*/  @!UP1 ULEA UR8, UR7, UR6, 0x18 ;  /* 0x0000000607089291 */ /* 0x004fe2000f8ec03f */
[----:B------:R-:W-:Y:S01]  /*0770*/  LOP3.LUT R12, R5, 0xc, R12, 0x78, !PT ;  /* 0x0000000c050c7812 */ /* 0x000fe200078e780c */
[----:B------:R-:W-:-:S04]  /*0780*/  @!UP1 UIADD3 UR4, -UR4, 0x100000, URZ ;  /* 0x0010000004049890 */ /* 0x000fc8000fffe13f */
[----:B------:R-:W-:Y:S02]  /*0790*/  @!UP1 USHF.L.U32 UR5, UR4, 0xb, URZ ;  /* 0x0000000b04059899 */ /* 0x000fe4000800063f */
[----:B------:R-:W-:Y:S01]  /*07a0*/  @!UP1 USHF.L.U32 UR4, UR4, 0x1, URZ ;  /* 0x0000000104049899 */ /* 0x000fe2000800063f */
[----:B------:R-:W-:Y:S01]  /*07b0*/  IMAD.IADD R0, R5, 0x1, -R0 ;  /* 0x0000000105007824 */ /* 0x000fe200078e0a00 */
[----:B------:R-:W1:Y:S01]  /*07c0*/  F2I.U32.TRUNC.NTZ R2, R2 ;  /* 0x0000000200027305 */ /* 0x000e62000020f000 */
[----:B------:R-:W-:-:S04]  /*07d0*/  @!UP2 UIADD3 UR6, -UR12, 0x100000, URZ ;  /* 0x001000000c06a890 */ /* 0x000fc8000fffe13f */
[----:B------:R-:W-:Y:S02]  /*07e0*/  @!UP2 USHF.L.U32 UR7, UR6, 0xb, URZ ;  /* 0x0000000b0607a899 */ /* 0x000fe4000800063f */
[----:B------:R-:W-:Y:S01]  /*07f0*/  @!UP2 USHF.L.U32 UR6, UR6, 0x1, URZ ;  /* 0x000000010606a899 */ /* 0x000fe2000800063f */
[----:B------:R-:W-:Y:S01]  /*0800*/  ISETP.EQ.U32.AND P3, PT, R13, 0x1, PT ;  /* 0x000000010d00780c */ /* 0x000fe20003f62070 */
[----:B------:R-:W-:Y:S01]  /*0810*/  VOTEU.ALL UP1, P0 ;  /* 0x00000000003f7886 */ /* 0x000fe20000020000 */
[----:B------:R-:W-:Y:S01]  /*0820*/  ISETP.NE.AND P2, PT, R0, R25, PT ;  /* 0x000000190000720c */ /* 0x000fe20003f45270 */
[----:B------:R-:W-:Y:S01]  /*0830*/  IMAD.MOV.U32 R13, RZ, RZ, 0x1 ;  /* 0x00000001ff0d7424 */ /* 0x000fe200078e00ff */
[----:B-----5:R-:W-:Y:S01]  /*0840*/  @!UP2 ULEA UR9, UR10, UR9, 0x18 ;  /* 0x000000090a09a291 */ /* 0x020fe2000f8ec03f */
[----:B------:R-:W-:Y:S01]  /*0850*/  LOP3.LUT P0, RZ, R10, 0x7, RZ, 0xc0, !PT ;  /* 0x000000070aff7812 */ /* 0x000fe2000780c0ff */
[----:B------:R-:W-:Y:S01]  /*0860*/  VOTEU.ALL UP2, P1 ;  /* 0x00000000003f7886 */ /* 0x000fe20000840000 */
[----:B------:R-:W-:Y:S01]  /*0870*/  ISETP.NE.AND P1, PT, R18, 0x3, PT ;  /* 0x000000031200780c */ /* 0x000fe20003f25270 */
[----:B------:R-:W2:Y:S02]  /*0880*/  FENCE.VIEW.ASYNC.S ;  /* 0x00000000000073c6 */ /* 0x000ea40000000000 */
[----:B--2---:R2:W3:Y:S01]  /*0890*/  @!UP0 SYNCS.EXCH.64 URZ, [UR8+0xc0], UR4 ;  /* 0x0000c004083f85b2 */ /* 0x0044e20008000100 */
[----:B------:R-:W-:-:S02]  /*08a0*/  ISETP.LT.U32.AND P0, PT, R12, 0x2, !P0 ;  /* 0x000000020c00780c */ /* 0x000fc40004701070 */
[----:B------:R-:W-:Y:S01]  /*08b0*/  ISETP.EQ.OR P1, PT, R18, RZ, !P1 ;  /* 0x000000ff1200720c */ /* 0x000fe20004f22670 */
[----:B-1----:R-:W-:Y:S01]  /*08c0*/  IMAD.MOV R24, RZ, RZ, -R2 ;  /* 0x000000ffff187224 */ /* 0x002fe200078e0a02 */
[----:B------:R-:W-:Y:S02]  /*08d0*/  R2UR UR11, R14 ;  /* 0x000000000e0b72ca */ /* 0x000fe400000e0000 */
[----:B------:R-:W-:Y:S01]  /*08e0*/  @P2 LEA.HI R0, R12, R12, RZ, 0x1 ;  /* 0x0000000c0c002211 */ /* 0x000fe200078f08ff */
[----:B0-----:R-:W-:Y:S01]  /*08f0*/  IMAD R3, R27, R24, R16 ;  /* 0x000000181b037224 */ /* 0x001fe200078e0210 */
[----:B------:R-:W-:Y:S02]  /*0900*/  ISETP.EQ.AND P1, PT, R6, RZ, P1 ;  /* 0x000000ff0600720c */ /* 0x000fe40000f22270 */
[----:B------:R-:W-:Y:S02]  /*0910*/  @P2 SHF.R.S32.HI R0, RZ, 0x1, R0 ;  /* 0x00000001ff002819 */ /* 0x000fe40000011400 */
[----:B------:R-:W-:Y:S01]  /*0920*/  SEL R7, RZ, 0x1, !P1 ;  /* 0x00000001ff077807 */ /* 0x000fe20004800000 */
[----:B------:R2:W0:Y:S01]  /*0930*/  @!UP1 SYNCS.EXCH.64 URZ, [UR8+0xc8], UR4 ;  /* 0x0000c804083f95b2 */ /* 0x0004220008000100 */
[----:B------:R-:W-:Y:S01]  /*0940*/  @P2 ISETP.NE.AND P5, PT, R0, R3, PT ;  /* 0x000000030000220c */ /* 0x000fe20003fa5270 */
[----:B------:R-:W-:Y:S01]  /*0950*/  NOP ;  /* 0x0000000000007918 */ /* 0x000fe20000000000 */
[----:B------:R-:W-:-:S02]  /*0960*/  SEL R0, RZ, 0x1, !P0 ;  /* 0x00000001ff007807 */ /* 0x000fc40004000000 */
[----:B------:R-:W-:Y:S02]  /*0970*/  @P2 SEL R13, RZ, 0x1, P5 ;  /* 0x00000001ff0d2807 */ /* 0x000fe40002800000 */
[----:B------:R-:W-:Y:S02]  /*0980*/  SEL R7, R7, 0x2, P6 ;  /* 0x0000000207077807 */ /* 0x000fe40003000000 */
[----:B------:R-:W-:Y:S01]  /*0990*/  LOP3.LUT R13, R13, R0, RZ, 0xc0, !PT ;  /* 0x000000000d0d7212 */ /* 0x000fe200078ec0ff */
[----:B------:R2:W1:Y:S01]  /*09a0*/  @!UP2 SYNCS.EXCH.64 URZ, [UR9+0xa0], UR6 ;  /* 0x0000a006093fa5b2 */ /* 0x0004620008000100 */
[----:B------:R2:W4:Y:S01]  /*09b0*/  @!UP3 SYNCS.EXCH.64 URZ, [UR9+0xa8], UR6 ;  /* 0x0000a806093fb5b2 */ /* 0x0005220008000100 */
[----:B------:R2:W0:Y:S01]  /*09c0*/  @!UP4 SYNCS.EXCH.64 URZ, [UR9+0xb0], UR6 ;  /* 0x0000b006093fc5b2 */ /* 0x0004220008000100 */
[----:B------:R2:W0:Y:S01]  /*09d0*/  @!UP5 SYNCS.EXCH.64 URZ, [UR9+0xb8], UR6 ;  /* 0x0000b806093fd5b2 */ /* 0x0004220008000100 */
[----:B------:R-:W-:Y:S01]  /*09e0*/  NOP ;  /* 0x0000000000007918 */ /* 0x000fe20000000000 */
[----:B--23--:R-:W-:Y:S05]  /*09f0*/  @!P3 BRA `(.L_x_4) ;  /* 0x000000000008b947 */ /* 0x00cfea0003800000 */
[----:B01--4-:R-:W-:Y:S01]  /*0a00*/  UCGABAR_ARV ;  /* 0x00000000000079c7 */ /* 0x013fe20008000000 */
[----:B------:R-:W-:Y:S05]  /*0a10*/  BRA `(.L_x_5) ;  /* 0x0000000000047947 */ /* 0x000fea0003800000 */
.L_x_4:
[----:B01--4-:R-:W-:Y:S01]  /*0a20*/  NOP ;  /* 0x0000000000007918 */ /* 0x013fe20000000000 */
.L_x_5:
[----:B------:R-:W-:Y:S01]  /*0a30*/  ULDC.64 UR4, c[0x0][0x598] ;  /* 0x0001660000047ab9 */ /* 0x000fe20000000a00 */
[----:B------:R-:W-:Y:S01]  /*0a40*/  ULDC.64 UR14, c[0x0][0x208] ;  /* 0x00008200000e7ab9 */ /* 0x000fe20000000a00 */
[----:B------:R-:W-:-:S04]  /*0a50*/  ISETP.NE.U32.AND P0, PT, RZ, UR4, PT ;  /* 0x00000004ff007c0c */ /* 0x000fc8000bf05070 */
[----:B------:R-:W-:-:S13]  /*0a60*/  ISETP.NE.AND.EX P0, PT, RZ, UR5, PT, P0 ;  /* 0x00000005ff007c0c */ /* 0x000fda000bf05300 */
[----:B------:R-:W-:Y:S05]  /*0a70*/  @!P0 BRA `(.L_x_6) ;  /* 0x00000000001c8947 */ /* 0x000fea0003800000 */
[----:B------:R-:W0:Y:S02]  /*0a80*/  LDC.64 R2, c[0x0][0x598] ;  /* 0x00016600ff027b82 */ /* 0x000e240000000a00 */
[----:B0-----:R-:W2:Y:S02]  /*0a90*/  LDG.E.64 R2, desc[UR14][R2.64] ;  /* 0x0000000e02027981 */ /* 0x001ea4000c1e1b00 */
[----:B--2---:R-:W-:-:S04]  /*0aa0*/  ISETP.NE.U32.AND P0, PT, R2, RZ, PT ;  /* 0x000000ff0200720c */ /* 0x004fc80003f05070 */
[----:B------:R-:W-:-:S13]  /*0ab0*/  ISETP.NE.AND.EX P0, PT, R3, RZ, PT, P0 ;  /* 0x000000ff0300720c */ /* 0x000fda0003f05300 */
[----:B------:R-:W-:Y:S05]  /*0ac0*/  @!P0 BRA `(.L_x_6) ;  /* 0x0000000000088947 */ /* 0x000fea0003800000 */
[----:B------:R0:W5:Y:S01]  /*0ad0*/  LD.E R14, desc[UR14][R2.64] ;  /* 0x0000000e020e7980 */ /* 0x000162000c101900 */
[----:B------:R-:W-:Y:S05]  /*0ae0*/  BRA `(.L_x_7) ;  /* 0x0000000000207947 */ /* 0x000fea0003800000 */
.L_x_6:
[----:B------:R-:W-:Y:S02]  /*0af0*/  ULDC.64 UR4, c[0x0][0x588] ;  /* 0x0001620000047ab9 */ /* 0x000fe40000000a00 */
[----:B------:R-:W-:-:S04]  /*0b00*/  ISETP.NE.U32.AND P0, PT, RZ, UR4, PT ;  /* 0x00000004ff007c0c */ /* 0x000fc8000bf05070 */
[----:B------:R-:W-:-:S13]  /*0b10*/  ISETP.NE.AND.EX P0, PT, RZ, UR5, PT, P0 ;  /* 0x00000005ff007c0c */ /* 0x000fda000bf05300 */
[----:B------:R-:W-:Y:S05]  /*0b20*/  @!P0 BRA `(.L_x_8) ;  /* 0x00000000000c8947 */ /* 0x000fea0003800000 */
[----:B------:R-:W0:Y:S02]  /*0b30*/  LDC.64 R14, c[0x0][0x588] ;  /* 0x00016200ff0e7b82 */ /* 0x000e240000000a00 */
[----:B0-----:R1:W5:Y:S01]  /*0b40*/  LDG.E R14, desc[UR14][R14.64] ;  /* 0x0000000e0e0e7981 */ /* 0x001362000c1e1900 */
[----:B------:R-:W-:Y:S05]  /*0b50*/  BRA `(.L_x_7) ;  /* 0x0000000000047947 */ /* 0x000fea0003800000 */
.L_x_8:
[----:B------:R-:W2:Y:S02]  /*0b60*/  LDC R14, c[0x0][0x580] ;  /* 0x00016000ff0e7b82 */ /* 0x000ea40000000800 */
.L_x_7:
[----:B------:R-:W-:Y:S02]  /*0b70*/  ULDC.64 UR4, c[0x0][0x5a0] ;  /* 0x0001680000047ab9 */ /* 0x000fe40000000a00 */
[----:B------:R-:W-:-:S04]  /*0b80*/  ISETP.NE.U32.AND P0, PT, RZ, UR4, PT ;  /* 0x00000004ff007c0c */ /* 0x000fc8000bf05070 */
[----:B------:R-:W-:-:S13]  /*0b90*/  ISETP.NE.AND.EX P0, PT, RZ, UR5, PT, P0 ;  /* 0x00000005ff007c0c */ /* 0x000fda000bf05300 */
[----:B------:R-:W-:Y:S05]  /*0ba0*/  @!P0 BRA `(.L_x_9) ;  /* 0x00000000001c8947 */ /* 0x000fea0003800000 */
[----:B0-----:R-:W0:Y:S02]  /*0bb0*/  LDC.64 R2, c[0x0][0x5a0] ;  /* 0x00016800ff027b82 */ /* 0x001e240000000a00 */
[----:B0-----:R-:W3:Y:S02]  /*0bc0*/  LDG.E.64 R2, desc[UR14][R2.64] ;  /* 0x0000000e02027981 */ /* 0x001ee4000c1e1b00 */
[----:B---3--:R-:W-:-:S04]  /*0bd0*/  ISETP.NE.U32.AND P0, PT, R2, RZ, PT ;  /* 0x000000ff0200720c */ /* 0x008fc80003f05070 */
[----:B------:R-:W-:-:S13]  /*0be0*/  ISETP.NE.AND.EX P0, PT, R3, RZ, PT, P0 ;  /* 0x000000ff0300720c */ /* 0x000fda0003f05300 */
[----:B------:R-:W-:Y:S05]  /*0bf0*/  @!P0 BRA `(.L_x_9) ;  /* 0x0000000000088947 */ /* 0x000fea0003800000 */
[----:B-1----:R0:W5:Y:S01]  /*0c00*/  LD.E R15, desc[UR14][R2.64] ;  /* 0x0000000e020f7980 */ /* 0x002162000c101900 */
[----:B------:R-:W-:Y:S05]  /*0c10*/  BRA `(.L_x_10) ;  /* 0x0000000000207947 */ /* 0x000fea0003800000 */
.L_x_9:
[----:B------:R-:W-:Y:S02]  /*0c20*/  ULDC.64 UR4, c[0x0][0x590] ;  /* 0x0001640000047ab9 */ /* 0x000fe40000000a00 */
[----:B------:R-:W-:-:S04]  /*0c30*/  ISETP.NE.U32.AND P0, PT, RZ, UR4, PT ;  /* 0x00000004ff007c0c */ /* 0x000fc8000bf05070 */
[----:B------:R-:W-:-:S13]  /*0c40*/  ISETP.NE.AND.EX P0, PT, RZ, UR5, PT, P0 ;  /* 0x00000005ff007c0c */ /* 0x000fda000bf05300 */
[----:B------:R-:W-:Y:S05]  /*0c50*/  @!P0 BRA `(.L_x_11) ;  /* 0x00000000000c8947 */ /* 0x000fea0003800000 */
[----:B0-----:R-:W1:Y:S02]  /*0c60*/  LDC.64 R2, c[0x0][0x590] ;  /* 0x00016400ff027b82 */ /* 0x001e640000000a00 */
[----:B-1----:R1:W5:Y:S01]  /*0c70*/  LDG.E R15, desc[UR14][R2.64] ;  /* 0x0000000e020f7981 */ /* 0x002362000c1e1900 */
[----:B------:R-:W-:Y:S05]  /*0c80*/  BRA `(.L_x_10) ;  /* 0x0000000000047947 */ /* 0x000fea0003800000 */
.L_x_11:
[----:B-1----:R-:W3:Y:S02]  /*0c90*/  LDC R15, c[0x0][0x584] ;  /* 0x00016100ff0f7b82 */ /* 0x002ee40000000800 */
.L_x_10:
[----:B------:R-:W4:Y:S01]  /*0ca0*/  LDC R0, c[0x0][0x65c] ;  /* 0x00019700ff007b82 */ /* 0x000f220000000800 */
[----:B------:R-:W-:Y:S01]  /*0cb0*/  ULDC UR8, c[0x0][0x28c] ;  /* 0x0000a30000087ab9 */ /* 0x000fe20000000800 */
[----:B------:R-:W-:Y:S01]  /*0cc0*/  ISETP.NE.AND P0, PT, R6, 0x2, PT ;  /* 0x000000020600780c */ /* 0x000fe20003f05270 */
[----:B------:R-:W-:Y:S01]  /*0cd0*/  UIADD3 UR8, UR8, 0x7f, URZ ;  /* 0x0000007f08087890 */ /* 0x000fe2000fffe03f */
[----:B------:R-:W-:Y:S01]  /*0ce0*/  IMAD.U32 R4, RZ, RZ, UR13 ;  /* 0x0000000dff047e24 */ /* 0x000fe2000f8e00ff */
[----:B------:R-:W-:Y:S01]  /*0cf0*/  UMOV UR5, URZ ;  /* 0x0000003f00057c82 */ /* 0x000fe20008000000 */
[----:B------:R-:W-:Y:S01]  /*0d00*/  UMOV UR4, URZ ;  /* 0x0000003f00047c82 */ /* 0x000fe20008000000 */
[----:B------:R-:W-:-:S04]  /*0d10*/  USHF.R.S32.HI UR9, URZ, 0x1f, UR8 ;  /* 0x0000001f3f097899 */ /* 0x000fc80008011408 */
[----:B------:R-:W-:Y:S01]  /*0d20*/  ULEA.HI UR9, UR9, UR8, URZ, 0x7 ;  /* 0x0000000809097291 */ /* 0x000fe2000f8f383f */
[----:B----4-:R-:W-:-:S13]  /*0d30*/  ISETP.NE.AND P2, PT, R0, 0x1, PT ;  /* 0x000000010000780c */ /* 0x010fda0003f45270 */
[----:B01----:R-:W0:Y:S01]  /*0d40*/  @P2 LDC R3, c[0x0][0x10] ;  /* 0x00000400ff032b82 */ /* 0x003e220000000800 */
[----:B------:R-:W-:Y:S02]  /*0d50*/  @P2 IMAD.MOV.U32 R17, RZ, RZ, RZ ;  /* 0x000000ffff112224 */ /* 0x000fe400078e00ff */
[----:B------:R-:W-:-:S05]  /*0d60*/  @P2 IMAD.MOV.U32 R5, RZ, RZ, RZ ;  /* 0x000000ffff052224 */ /* 0x000fca00078e00ff */
[----:B------:R-:W1:Y:S01]  /*0d70*/  @!P2 LDC R9, c[0x0][0xc] ;  /* 0x00000300ff09ab82 */ /* 0x000e620000000800 */
[----:B------:R-:W-:Y:S01]  /*0d80*/  ULDC UR6, c[0x0][0xc] ;  /* 0x0000030000067ab9 */ /* 0x000fe20000000800 */
[----:B------:R-:W-:Y:S02]  /*0d90*/  ULDC UR7, c[0x0][0x10] ;  /* 0x0000040000077ab9 */ /* 0x000fe40000000800 */
[----:B------:R-:W-:-:S04]  /*0da0*/  UIMAD.WIDE.U32 UR6, UR6, UR7, URZ ;  /* 0x00000007060672a5 */ /* 0x000fc8000f8e003f */
[----:B------:R-:W4:Y:S01]  /*0db0*/  LDC R8, c[0x0][0x14] ;  /* 0x00000500ff087b82 */ /* 0x000f220000000800 */
[----:B0-----:R-:W-:Y:S01]  /*0dc0*/  @P2 IMAD.WIDE.U32 R2, R3, UR13, R16 ;  /* 0x0000000d03022c25 */ /* 0x001fe2000f8e0010 */
[----:B------:R-:W-:-:S03]  /*0dd0*/  USHF.R.S32.HI UR13, URZ, 0x7, UR9 ;  /* 0x000000073f0d7899 */ /* 0x000fc60008011409 */
[----:B------:R-:W-:Y:S02]  /*0de0*/  @P2 IMAD.IADD R3, R3, 0x1, R5 ;  /* 0x0000000103032824 */ /* 0x000fe400078e0205 */
[----:B------:R-:W-:Y:S02]  /*0df0*/  IMAD.MOV.U32 R5, RZ, RZ, RZ ;  /* 0x000000ffff057224 */ /* 0x000fe400078e00ff */
[----:B-1----:R-:W-:-:S04]  /*0e00*/  @!P2 IMAD.WIDE.U32 R4, R16, R9, R4 ;  /* 0x000000091004a225 */ /* 0x002fc800078e0004 */
[----:B------:R-:W-:Y:S02]  /*0e10*/  @!P2 IMAD.MOV.U32 R2, RZ, RZ, R4 ;  /* 0x000000ffff02a224 */ /* 0x000fe400078e0004 */
[C---:B----4-:R-:W-:Y:S02]  /*0e20*/  IMAD R21, R8.reuse, UR7, RZ ;  /* 0x0000000708157c24 */ /* 0x050fe4000f8e02ff */
[----:B------:R-:W-:Y:S01]  /*0e30*/  IMAD.WIDE.U32 R8, R8, UR6, RZ ;  /* 0x0000000608087c25 */ /* 0x000fe2000f8e00ff */
[----:B------:R-:W-:-:S03]  /*0e40*/  ULDC.64 UR6, c[0x0][0x650] ;  /* 0x0001940000067ab9 */ /* 0x000fc60000000a00 */
[----:B------:R-:W-:Y:S02]  /*0e50*/  @!P2 IMAD.MOV.U32 R3, RZ, RZ, R5 ;  /* 0x000000ffff03a224 */ /* 0x000fe400078e0005 */
[----:B------:R-:W-:Y:S01]  /*0e60*/  IMAD.IADD R0, R9, 0x1, R21 ;  /* 0x0000000109007824 */ /* 0x000fe200078e0215 */
[----:B------:R-:W-:Y:S06]  /*0e70*/  @P0 BRA `(.L_x_12) ;  /* 0x0000000000200947 */ /* 0x000fec0003800000 */
[----:B------:R-:W-:Y:S01]  /*0e80*/  UISETP.GE.U32.AND UP0, UPT, UR13, 0x9, UPT ;  /* 0x000000090d00788c */ /* 0x000fe2000bf06070 */
[----:B------:R-:W-:Y:S01]  /*0e90*/  IADD3 R2, P0, R2, R8, RZ ;  /* 0x0000000802027210 */ /* 0x000fe20007f1e0ff */
[----:B------:R-:W-:-:S04]  /*0ea0*/  UIMAD.WIDE.U32 UR4, UR13, 0x38e38e39, URZ ;  /* 0x38e38e390d0478a5 */ /* 0x000fc8000f8e003f */
[----:B------:R-:W-:Y:S01]  /*0eb0*/  USHF.R.U32.HI UR5, URZ, 0x1, UR5 ;  /* 0x000000013f057899 */ /* 0x000fe20008011605 */
[----:B------:R-:W-:Y:S02]  /*0ec0*/  IMAD.X R3, R0, 0x1, R3, P0 ;  /* 0x0000000100037824 */ /* 0x000fe400000e0603 */
[----:B------:R-:W-:Y:S02]  /*0ed0*/  UMOV UR4, URZ ;  /* 0x0000003f00047c82 */ /* 0x000fe40008000000 */
[----:B------:R-:W-:Y:S02]  /*0ee0*/  @UP0 ULOP3.LUT UR4, UR5, 0x1, URZ, 0xc0, !UPT ;  /* 0x0000000105040892 */ /* 0x000fe4000f8ec03f */
[----:B------:R-:W-:-:S12]  /*0ef0*/  UIMAD UR5, UR5, -0x9, UR13 ;  /* 0xfffffff7050578a4 */ /* 0x000fd8000f8e020d */
.L_x_12:
[----:B------:R-:W-:Y:S01]  /*0f00*/  ISETP.GE.U32.AND P0, PT, R2, UR6, PT ;  /* 0x0000000602007c0c */ /* 0x000fe2000bf06070 */
[----:B------:R-:W-:Y:S01]  /*0f10*/  IMAD.MOV.U32 R6, RZ, RZ, -0x1 ;  /* 0xffffffffff067424 */ /* 0x000fe200078e00ff */
[----:B------:R-:W-:Y:S01]  /*0f20*/  PRMT R20, RZ, 0x7610, R20 ;  /* 0x00007610ff147816 */ /* 0x000fe20000000014 */
[----:B------:R-:W-:Y:S01]  /*0f30*/  IMAD.MOV.U32 R5, RZ, RZ, -0x1 ;  /* 0xffffffffff057424 */ /* 0x000fe200078e00ff */
[----:B------:R-:W-:Y:S01]  /*0f40*/  ISETP.GE.U32.AND.EX P0, PT, R3, UR7, PT, P0 ;  /* 0x0000000703007c0c */ /* 0x000fe2000bf06100 */
[----:B------:R-:W-:-:S12]  /*0f50*/  IMAD.MOV.U32 R4, RZ, RZ, -0x1 ;  /* 0xffffffffff047424 */ /* 0x000fd800078e00ff */
[----:B------:R-:W-:Y:S05]  /*0f60*/  @P0 BRA `(.L_x_13) ;  /* 0x0000000400240947 */ /* 0x000fea0003800000 */
[----:B------:R-:W0:Y:S01]  /*0f70*/  LDC.64 R30, c[0x0][0x628] ;  /* 0x00018a00ff1e7b82 */ /* 0x000e220000000a00 */
[----:B------:R-:W-:Y:S02]  /*0f80*/  IMAD.MOV.U32 R4, RZ, RZ, R2 ;  /* 0x000000ffff047224 */ /* 0x000fe400078e0002 */
[----:B------:R-:W-:-:S05]  /*0f90*/  IMAD.MOV.U32 R5, RZ, RZ, R3 ;  /* 0x000000ffff057224 */ /* 0x000fca00078e0003 */
[----:B------:R-:W1:Y:S08]  /*0fa0*/  LDC R6, c[0x0][0x630] ;  /* 0x00018c00ff067b82 */ /* 0x000e700000000800 */
[----:B------:R-:W4:Y:S01]  /*0fb0*/  LDC.64 R32, c[0x0][0x620] ;  /* 0x00018800ff207b82 */ /* 0x000f220000000a00 */
[----:B0-----:R-:W-:-:S04]  /*0fc0*/  ISETP.NE.U32.AND P0, PT, R30, RZ, PT ;  /* 0x000000ff1e00720c */ /* 0x001fc80003f05070 */
[----:B------:R-:W-:-:S13]  /*0fd0*/  ISETP.NE.AND.EX P0, PT, R31, RZ, PT, P0 ;  /* 0x000000ff1f00720c */ /* 0x000fda0003f05300 */
[----:B-1--4-:R-:W-:Y:S05]  /*0fe0*/  @!P0 BRA `(.L_x_14) ;  /* 0x0000000000288947 */ /* 0x012fea0003800000 */
[----:B------:R-:W0:Y:S02]  /*0ff0*/  LDC R23, c[0x0][0x634] ;  /* 0x00018d00ff177b82 */ /* 0x000e240000000800 */
[----:B0-----:R-:W-:-:S05]  /*1000*/  IADD3 R23, P0, R2, R23, RZ ;  /* 0x0000001702177210 */ /* 0x001fca0007f1e0ff */
[----:B------:R-:W-:-:S04]  /*1010*/  IMAD.X R29, RZ, RZ, R3, P0 ;  /* 0x000000ffff1d7224 */ /* 0x000fc800000e0603 */
[----:B------:R-:W-:-:S04]  /*1020*/  IMAD.WIDE.U32 R4, R29, R30, RZ ;  /* 0x0000001e1d047225 */ /* 0x000fc800078e00ff */
[----:B------:R-:W-:-:S04]  /*1030*/  IMAD.WIDE.U32 R20, P0, R23, R31, R4 ;  /* 0x0000001f17147225 */ /* 0x000fc80007800004 */
[----:B------:R-:W-:-:S04]  /*1040*/  IMAD.WIDE.U32 R4, R23, R30, RZ ;  /* 0x0000001e17047225 */ /* 0x000fc800078e00ff */
[----:B------:R-:W-:Y:S01]  /*1050*/  IMAD.X R23, RZ, RZ, RZ, P0 ;  /* 0x000000ffff177224 */ /* 0x000fe200000e06ff */
[----:B------:R-:W-:Y:S01]  /*1060*/  IADD3 RZ, P0, R5, R20, RZ ;  /* 0x0000001405ff7210 */ /* 0x000fe20007f1e0ff */
[----:B------:R-:W-:-:S04]  /*1070*/  IMAD.MOV.U32 R22, RZ, RZ, R21 ;  /* 0x000000ffff167224 */ /* 0x000fc800078e0015 */
[----:B------:R-:W-:-:S08]  /*1080*/  IMAD.WIDE.U32.X R4, R29, R31, R22, P0 ;  /* 0x0000001f1d047225 */ /* 0x000fd000000e0416 */
.L_x_14:
[----:B------:R-:W0:Y:S01]  /*1090*/  LDC.64 R34, c[0x0][0x640] ;  /* 0x00019000ff227b82 */ /* 0x000e220000000a00 */
[-CC-:B------:R-:W-:Y:S01]  /*10a0*/  SHF.R.U64 R36, R4, R6.reuse, R5.reuse ;  /* 0x0000000604247219 */ /* 0x180fe20000001205 */
[----:B------:R-:W-:Y:S01]  /*10b0*/  IMAD.MOV.U32 R39, RZ, RZ, 0x1 ;  /* 0x00000001ff277424 */ /* 0x000fe200078e00ff */
[----:B------:R-:W-:Y:S02]  /*10c0*/  SHF.R.U32.HI R4, RZ, R6, R5 ;  /* 0x00000006ff047219 */ /* 0x000fe40000011605 */
[----:B------:R-:W-:-:S03]  /*10d0*/  IADD3 R21, P0, RZ, -R36, RZ ;  /* 0x80000024ff157210 */ /* 0x000fc60007f1e0ff */
[----:B------:R-:W1:Y:S02]  /*10e0*/  LDC R20, c[0x0][0x618] ;  /* 0x00018600ff147b82 */ /* 0x000e640000000800 */
[----:B------:R-:W-:-:S04]  /*10f0*/  IMAD.X R5, RZ, RZ, ~R4, P0 ;  /* 0x000000ffff057224 */ /* 0x000fc800000e0e04 */
[-C--:B------:R-:W-:Y:S02]  /*1100*/  IMAD R6, R5, R32.reuse, RZ ;  /* 0x0000002005067224 */ /* 0x080fe400078e02ff */
[----:B------:R-:W4:Y:S01]  /*1110*/  LDC R23, c[0x0][0x608] ;  /* 0x00018200ff177b82 */ /* 0x000f220000000800 */
[----:B------:R-:W-:-:S04]  /*1120*/  IMAD.WIDE.U32 R4, R21, R32, R2 ;  /* 0x0000002015047225 */ /* 0x000fc800078e0002 */
[----:B------:R-:W-:-:S03]  /*1130*/  IMAD R21, R21, R33, R6 ;  /* 0x0000002115157224 */ /* 0x000fc600078e0206 */
[----:B------:R-:W2:Y:S01]  /*1140*/  LDC R26, c[0x0][0x658] ;  /* 0x00019600ff1a7b82 */ /* 0x000ea20000000800 */
[----:B------:R-:W-:Y:S01]  /*1150*/  IMAD.IADD R5, R5, 0x1, R21 ;  /* 0x0000000105057824 */ /* 0x000fe200078e0215 */
[----:B0-----:R-:W-:Y:S01]  /*1160*/  ISETP.NE.U32.AND P0, PT, R34, RZ, PT ;  /* 0x000000ff2200720c */ /* 0x001fe20003f05070 */
[----:B------:R-:W-:-:S03]  /*1170*/  IMAD.MOV.U32 R21, RZ, RZ, -0x1 ;  /* 0xffffffffff157424 */ /* 0x000fc600078e00ff */
[----:B------:R-:W-:Y:S02]  /*1180*/  ISETP.NE.AND.EX P0, PT, R35, RZ, PT, P0 ;  /* 0x000000ff2300720c */ /* 0x000fe40003f05300 */
[----:B------:R-:W0:Y:S01]  /*1190*/  LDC R33, c[0x0][0x600] ;  /* 0x00018000ff217b82 */ /* 0x000e220000000800 */
[-CC-:B-1----:R-:W-:Y:S02]  /*11a0*/  SHF.R.U64 R31, R4, R20.reuse, R5.reuse ;  /* 0x00000014041f7219 */ /* 0x182fe40000001205 */
[----:B------:R-:W-:-:S05]  /*11b0*/  SHF.R.U32.HI R4, RZ, R20, R5 ;  /* 0x00000014ff047219 */ /* 0x000fca0000011605 */
[----:B------:R-:W1:Y:S01]  /*11c0*/  LDC R28, c[0x0][0x648] ;  /* 0x00019200ff1c7b82 */ /* 0x000e620000000800 */
[-CC-:B----4-:R-:W-:Y:S02]  /*11d0*/  SHF.R.U64 R41, R31, R23.reuse, R4.reuse ;  /* 0x000000171f297219 */ /* 0x190fe40000001204 */
[----:B------:R-:W-:-:S05]  /*11e0*/  SHF.R.U32.HI R5, RZ, R23, R4 ;  /* 0x00000017ff057219 */ /* 0x000fca0000011604 */
[----:B------:R-:W4:Y:S01]  /*11f0*/  LDC R37, c[0x0][0x638] ;  /* 0x00018e00ff257b82 */ /* 0x000f220000000800 */
[-C--:B--2---:R-:W-:Y:S02]  /*1200*/  SHF.L.U32 R4, R21, R26.reuse, RZ ;  /* 0x0000001a15047219 */ /* 0x084fe400000006ff */
[--C-:B------:R-:W-:Y:S02]  /*1210*/  SHF.R.U64 R32, R41, R26, R5.reuse ;  /* 0x0000001a29207219 */ /* 0x100fe40000001205 */
[----:B------:R-:W-:Y:S02]  /*1220*/  LOP3.LUT R6, RZ, R4, RZ, 0x33, !PT ;  /* 0x00000004ff067212 */ /* 0x000fe400078e33ff */
[----:B------:R-:W-:Y:S01]  /*1230*/  SHF.R.U32.HI R5, RZ, R26, R5 ;  /* 0x0000001aff057219 */ /* 0x000fe20000011605 */
[----:B------:R-:W2:Y:S01]  /*1240*/  LDC R30, c[0x0][0x610] ;  /* 0x00018400ff1e7b82 */ /* 0x000ea20000000800 */
[----:B------:R-:W-:Y:S01]  /*1250*/  IMAD.MOV.U32 R4, RZ, RZ, R32 ;  /* 0x000000ffff047224 */ /* 0x000fe200078e0020 */
[----:B------:R-:W-:Y:S06]  /*1260*/  @!P0 BRA `(.L_x_15) ;  /* 0x0000000000288947 */ /* 0x000fec0003800000 */
[----:B------:R-:W3:Y:S02]  /*1270*/  LDC R23, c[0x0][0x64c] ;  /* 0x00019300ff177b82 */ /* 0x000ee40000000800 */
[----:B---3--:R-:W-:-:S05]  /*1280*/  IADD3 R23, P0, R32, R23, RZ ;  /* 0x0000001720177210 */ /* 0x008fca0007f1e0ff */
        /* <DEDUP_REMOVED lines=8> */
.L_x_15:
[----:B-1----:R-:W-:Y:S01]  /*1310*/  SHF.R.U64 R17, R4, R28, R5 ;  /* 0x0000001c04117219 */ /* 0x002fe20000001205 */
[----:B------:R-:W-:Y:S01]  /*1320*/  @P2 IMAD R25, R27, R24, R16 ;  /* 0x000000181b192224 */ /* 0x000fe200078e0210 */
[----:B------:R-:W-:Y:S02]  /*1330*/  SHF.L.U32 R4, R39, R26, RZ ;  /* 0x0000001a27047219 */ /* 0x000fe400000006ff */
[----:B------:R-:W-:Y:S01]  /*1340*/  LOP3.LUT R5, R41, R6, RZ, 0xc0, !PT ;  /* 0x0000000629057212 */ /* 0x000fe200078ec0ff */
[----:B0-----:R-:W-:Y:S02]  /*1350*/  VIADD R6, R33, 0xffffffff ;  /* 0xffffffff21067836 */ /* 0x001fe40000000000 */
[----:B------:R-:W-:Y:S02]  /*1360*/  IMAD.MOV R20, RZ, RZ, -R17 ;  /* 0x000000ffff147224 */ /* 0x000fe400078e0a11 */
[----:B------:R-:W-:Y:S01]  /*1370*/  IMAD R16, R4, R17, R5 ;  /* 0x0000001104107224 */ /* 0x000fe200078e0205 */
[----:B------:R-:W-:Y:S01]  /*1380*/  LOP3.LUT R17, R31, R6, RZ, 0xc0, !PT ;  /* 0x000000061f117212 */ /* 0x000fe200078ec0ff */
[----:B----4-:R-:W-:-:S02]  /*1390*/  IMAD R4, R20, R37, R32 ;  /* 0x0000002514047224 */ /* 0x010fc400078e0220 */
[----:B--2---:R-:W-:Y:S02]  /*13a0*/  IMAD R6, R16, R30, R25 ;  /* 0x0000001e10067224 */ /* 0x004fe400078e0219 */
[----:B------:R-:W-:Y:S02]  /*13b0*/  IMAD R17, R4, R33, R17 ;  /* 0x0000002104117224 */ /* 0x000fe400078e0211 */
[----:B------:R-:W-:Y:S02]  /*13c0*/  IMAD.MOV.U32 R20, RZ, RZ, 0x1 ;  /* 0x00000001ff147424 */ /* 0x000fe400078e00ff */
[----:B------:R-:W-:Y:S01]  /*13d0*/  IMAD.MOV.U32 R4, RZ, RZ, R36 ;  /* 0x000000ffff047224 */ /* 0x000fe200078e0024 */
[----:B------:R-:W-:Y:S02]  /*13e0*/  SEL R5, R17, R6, !P2 ;  /* 0x0000000611057207 */ /* 0x000fe40005000000 */
[----:B------:R-:W-:-:S07]  /*13f0*/  SEL R6, R6, R17, !P2 ;  /* 0x0000001106067207 */ /* 0x000fce0005000000 */
.L_x_13:
[----:B------:R-:W-:Y:S05]  /*1400*/  @!P3 BRA `(.L_x_16) ;  /* 0x00000000000cb947 */ /* 0x000fea0003800000 */
[----:B------:R-:W-:Y:S01]  /*1410*/  UCGABAR_WAIT ;  /* 0x0000000000007dc7 */ /* 0x000fe20008000000 */
[----:B------:R-:W-:Y:S01]  /*1420*/  CCTL.IVALL ;  /* 0x00000000ff00798f */ /* 0x000fe20002000000 */
[----:B------:R-:W-:Y:S05]  /*1430*/  BRA `(.L_x_17) ;  /* 0x0000000000047947 */ /* 0x000fea0003800000 */
.L_x_16:
[----:B------:R-:W-:Y:S06]  /*1440*/  BAR.SYNC.DEFER_BLOCKING 0x0 ;  /* 0x0000000000007b1d */ /* 0x000fec0000010000 */
.L_x_17:
[----:B------:R-:W-:Y:S05]  /*1450*/  @!P4 BRA `(.L_x_18) ;  /* 0x0000006c00c8c947 */ /* 0x000fea0003800000 */
[----:B------:R-:W-:-:S13]  /*1460*/  ISETP.GT.U32.AND P0, PT, R38, 0x1, PT ;  /* 0x000000012600780c */ /* 0x000fda0003f04070 */
[----:B------:R-:W-:Y:S05]  /*1470*/  @P0 EXIT ;  /* 0x000000000000094d */ /* 0x000fea0003800000 */
.L_x_19:
[----:B------:R-:W-:-:S08]  /*1480*/  NOP ;  /* 0x0000000000007918 */ /* 0x000fd00000000000 */
[----:B------:R-:W0:Y:S02]  /*1490*/  USETMAXREG.TRY_ALLOC.CTAPOOL UP0, 0xe8 ;  /* 0x000000e8000079c8 */ /* 0x000e240008000600 */
[----:B0-----:R-:W-:-:S13]  /*14a0*/  PLOP3.LUT P0, PT, PT, PT, UP0, 0x80, 0x0 ;  /* 0x000000000000781c */ /* 0x001fda0003f0f008 */
[----:B------:R-:W-:Y:S05]  /*14b0*/  @!P0 BRA `(.L_x_19) ;  /* 0xfffffffc00f08947 */ /* 0x000fea000383ffff */
[----:B------:R-:W-:-:S13]  /*14c0*/  LOP3.LUT P0, RZ, R20, 0xff, RZ, 0xc0, !PT ;  /* 0x000000ff14ff7812 */ /* 0x000fda000780c0ff */
[----:B------:R-:W-:Y:S05]  /*14d0*/  @!P0 EXIT ;  /* 0x000000000000894d */ /* 0x000fea0003800000 */
[----:B------:R-:W0:Y:S01]  /*14e0*/  S2UR UR6, SR_CgaCtaId ;  /* 0x00000000000679c3 */ /* 0x000e220000008800 */
[CC--:B------:R-:W-:Y:S01]  /*14f0*/  LEA.HI R11, R19.reuse, R10.reuse, RZ, 0x2 ;  /* 0x0000000a130b7211 */ /* 0x0c0fe200078f10ff */
[----:B------:R-:W-:Y:S01]  /*1500*/  UIADD3 UR7, UR11, -0x1, URZ ;  /* 0xffffffff0b077890 */ /* 0x000fe2000fffe03f */
[----:B------:R-:W-:Y:S01]  /*1510*/  LEA.HI R19, R19, R10, RZ, 0x5 ;  /* 0x0000000a13137211 */ /* 0x000fe200078f28ff */
[----:B------:R-:W-:Y:S01]  /*1520*/  UMOV UR9, 0x400 ;  /* 0x0000040000097882 */ /* 0x000fe20000000000 */
[--C-:B------:R-:W-:Y:S01]  /*1530*/  SHF.R.S32.HI R18, RZ, 0x2, R11.reuse ;  /* 0x00000002ff127819 */ /* 0x100fe2000001140b */
[----:B------:R-:W-:Y:S01]  /*1540*/  UISETP.LT.AND UP0, UPT, UR13, 0x1, UPT ;  /* 0x000000010d00788c */ /* 0x000fe2000bf01270 */
[----:B------:R-:W-:Y:S01]  /*1550*/  SHF.R.S32.HI R17, RZ, 0x1f, R11 ;  /* 0x0000001fff117819 */ /* 0x000fe2000001140b */
[----:B------:R-:W-:Y:S01]  /*1560*/  USHF.L.U32 UR21, UR13, 0x1, URZ ;  /* 0x000000010d157899 */ /* 0x000fe2000800063f */
[----:B------:R-:W-:Y:S01]  /*1570*/  LOP3.LUT R11, R11, 0xfffffffc, RZ, 0xc0, !PT ;  /* 0xfffffffc0b0b7812 */ /* 0x000fe200078ec0ff */
[----:B------:R-:W-:Y:S01]  /*1580*/  USEL UR10, UR13, 0x1, UP0 ;  /* 0x000000010d0a7887 */ /* 0x000fe20008000000 */
[----:B------:R-:W-:Y:S01]  /*1590*/  LEA.HI R17, R17, R18, RZ, 0x3 ;  /* 0x0000001211117211 */ /* 0x000fe200078f18ff */
[----:B------:R-:W-:Y:S01]  /*15a0*/  UISETP.NE.AND UP0, UPT, UR7, URZ, UPT ;  /* 0x0000003f0700728c */ /* 0x000fe2000bf05270 */
[----:B------:R-:W-:Y:S01]  /*15b0*/  LOP3.LUT R148, R7, 0x1, RZ, 0xfc, !PT ;  /* 0x0000000107947812 */ /* 0x000fe200078efcff */
[----:B------:R-:W-:Y:S01]  /*15c0*/  IMAD.IADD R16, R10, 0x1, -R11 ;  /* 0x000000010a107824 */ /* 0x000fe200078e0a0b */
[----:B------:R-:W-:Y:S01]  /*15d0*/  LOP3.LUT R17, R17, 0xfffffff8, RZ, 0xc0, !PT ;  /* 0xfffffff811117812 */ /* 0x000fe200078ec0ff */
[----:B------:R-:W-:-:S04]  /*15e0*/  UIADD3 UR10, -UR10, UR13, URZ ;  /* 0x0000000d0a0a7290 */ /* 0x000fc8000fffe13f */
[----:B------:R-:W-:Y:S01]  /*15f0*/  IMAD.IADD R18, R18, 0x1, -R17 ;  /* 0x0000000112127824 */ /* 0x000fe200078e0a11 */
[----:B------:R-:W-:Y:S01]  /*1600*/  SHF.R.S32.HI R17, RZ, 0x5, R19 ;  /* 0x00000005ff117819 */ /* 0x000fe20000011413 */
[----:B0-----:R-:W-:-:S03]  /*1610*/  ULEA UR9, UR6, UR9, 0x18 ;  /* 0x0000000906097291 */ /* 0x001fc6000f8ec03f */
[--C-:B------:R-:W-:Y:S01]  /*1620*/  SHF.R.S32.HI R19, RZ, 0x1f, R18.reuse ;  /* 0x0000001fff137819 */ /* 0x100fe20000011412 */
[----:B------:R-:W-:Y:S01]  /*1630*/  USHF.L.U32 UR6, UR7, 0x3, URZ ;  /* 0x0000000307067899 */ /* 0x000fe2000800063f */
[C-C-:B------:R-:W-:Y:S01]  /*1640*/  IMAD R20, R17.reuse, -0x10, -R18.reuse ;  /* 0xfffffff011147824 */ /* 0x140fe200078e0a12 */
[----:B------:R-:W-:Y:S02]  /*1650*/  USEL UR7, URZ, 0x1, UP0 ;  /* 0x000000013f077887 */ /* 0x000fe40008000000 */
[----:B------:R-:W-:Y:S01]  /*1660*/  ULOP3.LUT UR6, UR6, 0x8, URZ, 0xc0, !UPT ;  /* 0x0000000806067892 */ /* 0x000fe2000f8ec03f */
[----:B------:R-:W-:Y:S01]  /*1670*/  IMAD.WIDE R10, R17, 0x10, R18 ;  /* 0x00000010110a7825 */ /* 0x000fe200078e0212 */
[----:B------:R-:W-:Y:S02]  /*1680*/  UIADD3 UR22, UR9, 0xa0, URZ ;  /* 0x000000a009167890 */ /* 0x000fe4000fffe03f */
[----:B------:R-:W-:Y:S01]  /*1690*/  ULOP3.LUT UR23, UR6, 0x8, URZ, 0x3c, !UPT ;  /* 0x0000000806177892 */ /* 0x000fe2000f8e3c3f */
[----:B------:R-:W-:Y:S01]  /*16a0*/  IMAD.U32 R150, RZ, RZ, UR7 ;  /* 0x00000007ff967e24 */ /* 0x000fe2000f8e00ff */
[----:B------:R-:W-:-:S02]  /*16b0*/  ULOP3.LUT UR12, UR6, 0x18, URZ, 0x3c, !UPT ;  /* 0x00000018060c7892 */ /* 0x000fc4000f8e3c3f */
[----:B------:R-:W-:Y:S01]  /*16c0*/  ULEA UR11, UR11, UR22, 0x3 ;  /* 0x000000160b0b7291 */ /* 0x000fe2000f8e183f */
[----:B------:R-:W-:Y:S02]  /*16d0*/  ULDC UR6, c[0x0][0x284] ;  /* 0x0000a10000067ab9 */ /* 0x000fe40000000800 */
[----:B------:R-:W-:-:S09]  /*16e0*/  VIADD R17, R20, UR6 ;  /* 0x0000000614117c36 */ /* 0x000fd20008000000 */
.L_x_174:
[----:B------:R-:W-:Y:S01]  /*16f0*/  SHF.L.U32 R18, R150, 0x1f, RZ ;  /* 0x0000001f96127819 */ /* 0x000fe200000006ff */
[----:B------:R-:W0:Y:S01]  /*1700*/  LDC R19, c[0x0][0x28c] ;  /* 0x0000a300ff137b82 */ /* 0x000e220000000800 */
[----:B------:R-:W-:Y:S01]  /*1710*/  UMOV UR6, URZ ;  /* 0x0000003f00067c82 */ /* 0x000fe20008000000 */
[----:B------:R-:W-:Y:S01]  /*1720*/  UMOV UR20, UR5 ;  /* 0x0000000500147c82 */ /* 0x000fe20008000000 */
[----:B-1----:R-:W1:Y:S01]  /*1730*/  SYNCS.PHASECHK.TRANS64.TRYWAIT P0, [UR11+-0x8], R18 ;  /* 0xfffff812ff0075a7 */ /* 0x002e62000800014b */
[----:B0-----:R-:W-:Y:S01]  /*1740*/  ISETP.GE.AND P1, PT, R19, 0x1, PT ;  /* 0x000000011300780c */ /* 0x001fe20003f26270 */
[----:B-1-34-:R-:W-:-:S12]  /*1750*/  @!P0 BRA `(.L_x_20) ;  /* 0x0000007c00c08947 */ /* 0x01afd80003800000 */
.L_x_201:
[----:B------:R-:W-:Y:S01]  /*1760*/  UMOV UR7, URZ ;  /* 0x0000003f00077c82 */ /* 0x000fe20008000000 */
[----:B------:R-:W-:Y:S01]  /*1770*/  UMOV UR8, URZ ;  /* 0x0000003f00087c82 */ /* 0x000fe20008000000 */
[----:B------:R-:W-:Y:S02]  /*1780*/  CS2R R88, SRZ ;  /* 0x0000000000587805 */ /* 0x000fe4000001ff00 */
[----:B------:R-:W-:Y:S02]  /*1790*/  CS2R R22, SRZ ;  /* 0x0000000000167805 */ /* 0x000fe4000001ff00 */
[----:B------:R-:W-:Y:S02]  /*17a0*/  CS2R R90, SRZ ;  /* 0x00000000005a7805 */ /* 0x000fe4000001ff00 */
[----:B------:R-:W-:Y:S02]  /*17b0*/  CS2R R92, SRZ ;  /* 0x00000000005c7805 */ /* 0x000fe4000001ff00 */
[----:B------:R-:W-:-:S02]  /*17c0*/  CS2R R94, SRZ ;  /* 0x00000000005e7805 */ /* 0x000fc4000001ff00 */
[----:B------:R-:W-:Y:S02]  /*17d0*/  CS2R R96, SRZ ;  /* 0x0000000000607805 */ /* 0x000fe4000001ff00 */
        /* <DEDUP_REMOVED lines=24> */
[----:B------:R-:W-:Y:S01]  /*1960*/  CS2R R146, SRZ ;  /* 0x0000000000927805 */ /* 0x000fe2000001ff00 */
[----:B------:R-:W-:Y:S01]  /*1970*/  IMAD.MOV.U32 R149, RZ, RZ, RZ ;  /* 0x000000ffff957224 */ /* 0x000fe200078e00ff */
[----:B------:R-:W-:Y:S01]  /*1980*/  CS2R R24, SRZ ;  /* 0x0000000000187805 */ /* 0x000fe2000001ff00 */
[----:B------:R-:W-:Y:S01]  /*1990*/  IMAD.MOV.U32 R151, RZ, RZ, RZ ;  /* 0x000000ffff977224 */ /* 0x000fe200078e00ff */
[----:B------:R-:W-:Y:S01]  /*19a0*/  CS2R R26, SRZ ;  /* 0x00000000001a7805 */ /* 0x000fe2000001ff00 */
[----:B------:R-:W-:Y:S01]  /*19b0*/  IMAD.U32 R152, RZ, RZ, UR4 ;  /* 0x00000004ff987e24 */ /* 0x000fe2000f8e00ff */
        /* <DEDUP_REMOVED lines=29> */
[----:B------:R-:W-:Y:S01]  /*1b90*/  CS2R R86, SRZ ;  /* 0x0000000000567805 */ /* 0x000fe2000001ff00 */
[----:B------:R-:W-:Y:S06]  /*1ba0*/  @!P1 BRA `(.L_x_21) ;  /* 0x00000008006c9947 */ /* 0x000fec0003800000 */
[----:B------:R-:W-:-:S13]  /*1bb0*/  ISETP.NE.AND P1, PT, R148, 0x3, PT ;  /* 0x000000039400780c */ /* 0x000fda0003f25270 */
[----:B------:R-:W-:Y:S05]  /*1bc0*/  @!P1 BRA `(.L_x_22) ;  /* 0x0000000000049947 */ /* 0x000fea0003800000 */
[----:B------:R-:W-:Y:S01]  /*1bd0*/  BPT.TRAP 0x1 ;  /* 0x000000040000795c */ /* 0x000fe20000300000 */
.L_x_22:
[----:B------:R-:W-:Y:S01]  /*1be0*/  ULEA UR6, UR5, UR9, 0x3 ;  /* 0x0000000905067291 */ /* 0x000fe2000f8e183f */
[----:B0-----:R-:W-:-:S05]  /*1bf0*/  IMAD.U32 R18, RZ, RZ, UR4 ;  /* 0x00000004ff127e24 */ /* 0x001fca000f8e00ff */
[----:B------:R-:W-:-:S04]  /*1c00*/  SHF.L.U32 R18, R18, 0x1f, RZ ;  /* 0x0000001f12127819 */ /* 0x000fc800000006ff */
[----:B------:R0:W1:Y:S01]  /*1c10*/  SYNCS.PHASECHK.TRANS64.TRYWAIT P0, [UR6], R18 ;  /* 0x00000012ff0075a7 */ /* 0x0000620008000146 */
[----:B------:R-:W-:Y:S05]  /*1c20*/  @!P1 BRA `(.L_x_23) ;  /* 0x0000000000049947 */ /* 0x000fea0003800000 */
[----:B------:R-:W-:Y:S01]  /*1c30*/  BPT.TRAP 0x1 ;  /* 0x000000040000795c */ /* 0x000fe20000300000 */
.L_x_23:
[----:B-1----:R-:W-:Y:S05]  /*1c40*/  @P0 BRA `(.L_x_24) ;  /* 0x0000000000080947 */ /* 0x002fea0003800000 */
[----:B------:R-:W1:Y:S02]  /*1c50*/  SYNCS.PHASECHK.TRANS64.TRYWAIT P0, [UR6], R18 ;  /* 0x00000012ff0075a7 */ /* 0x000e640008000146 */
[----:B-1----:R-:W-:Y:S05]  /*1c60*/  @!P0 BRA `(.L_x_25) ;  /* 0x0000007800948947 */ /* 0x002fea0003800000 */
.L_x_24:
[----:B------:R-:W-:Y:S01]  /*1c70*/  UIADD3 UR6, UR9, 0x180, URZ ;  /* 0x0000018009067890 */ /* 0x000fe2000fffe03f */
[----:B------:R-:W-:Y:S01]  /*1c80*/  WARPGROUP.ARRIVE ;  /* 0x00000000000079c5 */ /* 0x000fe20000000000 */
[----:B------:R-:W-:Y:S01]  /*1c90*/  UIADD3 UR7, UR9, 0x12180, URZ ;  /* 0x0001218009077890 */ /* 0x000fe2000fffe03f */
[----:B------:R-:W-:Y:S01]  /*1ca0*/  CS2R R88, SRZ ;  /* 0x0000000000587805 */ /* 0x000fe2000001ff00 */
[----:B------:R-:W-:Y:S01]  /*1cb0*/  USHF.R.U32.HI UR6, URZ, 0x4, UR6 ;  /* 0x000000043f067899 */ /* 0x000fe20008011606 */
[----:B------:R-:W-:Y:S01]  /*1cc0*/  CS2R R22, SRZ ;  /* 0x0000000000167805 */ /* 0x000fe2000001ff00 */
[----:B------:R-:W-:Y:S01]  /*1cd0*/  USHF.R.U32.HI UR7, URZ, 0x4, UR7 ;  /* 0x000000043f077899 */ /* 0x000fe20008011607 */
[----:B------:R-:W-:Y:S01]  /*1ce0*/  CS2R R90, SRZ ;  /* 0x00000000005a7805 */ /* 0x000fe2000001ff00 */
[----:B------:R-:W-:Y:S01]  /*1cf0*/  ULOP3.LUT UR6, UR6, 0x3fff, URZ, 0xc0, !UPT ;  /* 0x00003fff06067892 */ /* 0x000fe2000f8ec03f */
[----:B------:R-:W-:Y:S01]  /*1d00*/  CS2R R92, SRZ ;  /* 0x00000000005c7805 */ /* 0x000fe2000001ff00 */
[----:B------:R-:W-:Y:S01]  /*1d10*/  ULOP3.LUT UR7, UR7, 0x3fff, URZ, 0xc0, !UPT ;  /* 0x00003fff07077892 */ /* 0x000fe2000f8ec03f */
[----:B------:R-:W-:Y:S01]  /*1d20*/  CS2R R94, SRZ ;  /* 0x00000000005e7805 */ /* 0x000fe2000001ff00 */
[----:B------:R-:W-:Y:S01]  /*1d30*/  ULOP3.LUT UR6, UR6, 0x10000, URZ, 0xfc, !UPT ;  /* 0x0001000006067892 */ /* 0x000fe2000f8efc3f */
[----:B------:R-:W-:Y:S01]  /*1d40*/  CS2R R96, SRZ ;  /* 0x0000000000607805 */ /* 0x000fe2000001ff00 */
[----:B------:R-:W-:Y:S01]  /*1d50*/  ULOP3.LUT UR7, UR7, 0x10000, URZ, 0xfc, !UPT ;  /* 0x0001000007077892 */ /* 0x000fe2000f8efc3f */
[----:B------:R-:W-:Y:S01]  /*1d60*/  CS2R R98, SRZ ;  /* 0x0000000000627805 */ /* 0x000fe2000001ff00 */
[----:B------:R-:W-:Y:S01]  /*1d70*/  ULEA UR6, UR5, UR6, 0x9 ;  /* 0x0000000605067291 */ /* 0x000fe2000f8e483f */
[----:B------:R-:W-:Y:S01]  /*1d80*/  CS2R R102, SRZ ;  /* 0x0000000000667805 */ /* 0x000fe2000001ff00 */
[----:B------:R-:W-:Y:S01]  /*1d90*/  ULEA UR7, UR5, UR7, 0xa ;  /* 0x0000000705077291 */ /* 0x000fe2000f8e503f */
[----:B------:R-:W-:Y:S01]  /*1da0*/  CS2R R100, SRZ ;  /* 0x0000000000647805 */ /* 0x000fe2000001ff00 */
[----:B------:R-:W-:Y:S01]  /*1db0*/  UMOV UR17, 0x40000040 ;  /* 0x4000004000117882 */ /* 0x000fe20000000000 */
[----:B------:R-:W-:Y:S01]  /*1dc0*/  UMOV UR19, 0x40000040 ;  /* 0x4000004000137882 */ /* 0x000fe20000000000 */
[----:B------:R-:W-:Y:S01]  /*1dd0*/  CS2R R104, SRZ ;  /* 0x0000000000687805 */ /* 0x000fe2000001ff00 */
[----:B------:R-:W-:Y:S01]  /*1de0*/  UMOV UR16, UR6 ;  /* 0x0000000600107c82 */ /* 0x000fe20008000000 */
[----:B------:R-:W-:Y:S01]  /*1df0*/  CS2R R106, SRZ ;  /* 0x00000000006a7805 */ /* 0x000fe2000001ff00 */
[----:B------:R-:W-:Y:S01]  /*1e00*/  UMOV UR18, UR7 ;  /* 0x0000000700127c82 */ /* 0x000fe20008000000 */
[----:B------:R-:W-:Y:S01]  /*1e10*/  CS2R R108, SRZ ;  /* 0x00000000006c7805 */ /* 0x000fe2000001ff00 */
[----:B------:R-:W-:Y:S01]  /*1e20*/  QGMMA.64x128x32.F32.E4M3.E4M3 R24, gdesc[UR16], RZ, !UPT ;  /* 0x01e00000101879f3 */ /* 0x000fe2000c7008ff */
[----:B------:R-:W-:Y:S01]  /*1e30*/  UIADD3 UR16, UR6, 0x2, URZ ;  /* 0x0000000206107890 */ /* 0x000fe2000fffe03f */
[----:B------:R-:W-:Y:S01]  /*1e40*/  CS2R R110, SRZ ;  /* 0x00000000006e7805 */ /* 0x000fe2000001ff00 */
[----:B------:R-:W-:Y:S01]  /*1e50*/  UIADD3 UR18, UR7, 0x2, URZ ;  /* 0x0000000207127890 */ /* 0x000fe2000fffe03f */
[----:B------:R-:W-:Y:S01]  /*1e60*/  CS2R R112, SRZ ;  /* 0x0000000000707805 */ /* 0x000fe2000001ff00 */
[----:B------:R-:W-:Y:S01]  /*1e70*/  UMOV UR17, 0x40000040 ;  /* 0x4000004000117882 */ /* 0x000fe20000000000 */
[----:B------:R-:W-:Y:S01]  /*1e80*/  UMOV UR19, 0x40000040 ;  /* 0x4000004000137882 */ /* 0x000fe20000000000 */
        /* <DEDUP_REMOVED lines=17> */
[----:B------:R-:W-:Y:S02]  /*1fa0*/  IMAD.MOV.U32 R149, RZ, RZ, RZ ;  /* 0x000000ffff957224 */ /* 0x000fe400078e00ff */
[----:B------:R-:W-:Y:S01]  /*1fb0*/  IMAD.MOV.U32 R151, RZ, RZ, RZ ;  /* 0x000000ffff977224 */ /* 0x000fe200078e00ff */
[----:B------:R-:W-:Y:S01]  /*1fc0*/  QGMMA.64x128x32.F32.E4M3.E4M3 R24, gdesc[UR16], R24 ;  /* 0x01e00000101879f3 */ /* 0x000fe20008700818 */
[----:B------:R-:W-:-:S02]  /*1fd0*/  UIADD3 UR16, UR6, 0x4, URZ ;  /* 0x0000000406107890 */ /* 0x000fc4000fffe03f */
[----:B------:R-:W-:Y:S01]  /*1fe0*/  UIADD3 UR18, UR7, 0x4, URZ ;  /* 0x0000000407127890 */ /* 0x000fe2000fffe03f */
[----:B------:R-:W-:Y:S01]  /*1ff0*/  UMOV UR17, 0x40000040 ;  /* 0x4000004000117882 */ /* 0x000fe20000000000 */
[----:B------:R-:W-:-:S07]  /*2000*/  UMOV UR19, 0x40000040 ;  /* 0x4000004000137882 */ /* 0x000fce0000000000 */
[----:B------:R-:W-:Y:S01]  /*2010*/  QGMMA.64x128x32.F32.E4M3.E4M3 R24, gdesc[UR16], R24 ;  /* 0x01e00000101879f3 */ /* 0x000fe20008700818 */
[----:B------:R-:W-:Y:S02]  /*2020*/  UIADD3 UR18, UR7, 0x6, URZ ;  /* 0x0000000607127890 */ /* 0x000fe4000fffe03f */
[----:B------:R-:W-:Y:S01]  /*2030*/  UIADD3 UR16, UR6, 0x6, URZ ;  /* 0x0000000606107890 */ /* 0x000fe2000fffe03f */
[----:B------:R-:W-:Y:S01]  /*2040*/  ULDC UR7, c[0x0][0x50c] ;  /* 0x0001430000077ab9 */ /* 0x000fe20000000800 */
[----:B------:R-:W-:Y:S01]  /*2050*/  UMOV UR17, 0x40000040 ;  /* 0x4000004000117882 */ /* 0x000fe20000000000 */
[----:B------:R-:W-:Y:S01]  /*2060*/  UISETP.NE.AND UP0, UPT, UR7, 0x4, UPT ;  /* 0x000000040700788c */ /* 0x000fe2000bf05270 */
[----:B------:R-:W-:Y:S01]  /*2070*/  UMOV UR19, 0x40000040 ;  /* 0x4000004000137882 */ /* 0x000fe20000000000 */
[----:B------:R-:W-:Y:S02]  /*2080*/  UMOV UR6, 0x4 ;  /* 0x0000000400067882 */ /* 0x000fe40000000000 */
[----:B------:R-:W-:-:S06]  /*2090*/  USEL UR7, URZ, 0x1, UP0 ;  /* 0x000000013f077887 */ /* 0x000fcc0008000000 */
[----:B------:R-:W-:Y:S01]  /*20a0*/  ISETP.NE.AND P0, PT, RZ, UR7, PT ;  /* 0x00000007ff007c0c */ /* 0x000fe2000bf05270 */
[----:B------:R-:W-:-:S12]  /*20b0*/  QGMMA.64x128x32.F32.E4M3.E4M3 R24, gdesc[UR16], R24, gsb0 ;  /* 0x01e00000101879f3 */ /* 0x000fd80008000818 */
[----:B------:R-:W-:Y:S05]  /*20c0*/  @!P0 BRA `(.L_x_26) ;  /* 0x0000000400088947 */ /* 0x000fea0003800000 */
[----:B------:R-:W-:Y:S02]  /*20d0*/  WARPGROUP.DEPBAR.LE gsb0, 0x0 ;  /* 0x00008000000079c5 */ /* 0x000fe40000010000 */
[----:B------:R-:W-:-:S01]  /*20e0*/  FADD R151, RZ, R24 ;  /* 0x00000018ff977221 */ /* 0x000fc20000000000 */
[----:B------:R-:W-:Y:S01]  /*20f0*/  FADD R146, RZ, R25 ;  /* 0x00000019ff927221 */ /* 0x000fe20000000000 */
        /* <DEDUP_REMOVED lines=62> */
[----:B------:R-:W-:-:S06]  /*24e0*/  UMOV UR6, URZ ;  /* 0x0000003f00067c82 */ /* 0x000fcc0008000000 */
.L_x_26:
[----:B------:R-:W-:-:S04]  /*24f0*/  UIADD3 UR20, UR5, 0x1, URZ ;  /* 0x0000000105147890 */ /* 0x000fc8000fffe03f */
[----:B------:R-:W-:-:S04]  /*2500*/  UISETP.NE.AND UP0, UPT, UR20, 0x9, UPT ;  /* 0x000000091400788c */ /* 0x000fc8000bf05270 */
[----:B------:R-:W-:Y:S02]  /*2510*/  USEL UR8, URZ, 0x1, UP0 ;  /* 0x000000013f087887 */ /* 0x000fe40008000000 */
[----:B------:R-:W-:Y:S02]  /*2520*/  USEL UR20, UR20, URZ, UP0 ;  /* 0x0000003f14147287 */ /* 0x000fe40008000000 */
[----:B------:R-:W-:-:S06]  /*2530*/  ULOP3.LUT UR8, UR4, UR8, URZ, 0x3c, !UPT ;  /* 0x0000000804087292 */ /* 0x000fcc000f8e3c3f */
[----:B------:R-:W-:Y:S01]  /*2540*/  IMAD.U32 R152, RZ, RZ, UR8 ;  /* 0x00000008ff987e24 */ /* 0x000fe2000f8e00ff */
[----:B------:R-:W-:-:S06]  /*2550*/  UMOV UR8, 0x1 ;  /* 0x0000000100087882 */ /* 0x000fcc0000000000 */
.L_x_21:
[----:B------:R-:W-:-:S06]  /*2560*/  UISETP.GE.AND UP0, UPT, UR10, 0x1, UPT ;  /* 0x000000010a00788c */ /* 0x000fcc000bf06270 */
[----:B------:R-:W-:-:S13]  /*2570*/  PLOP3.LUT P0, PT, PT, PT, UP0, 0x80, 0x0 ;  /* 0x000000000000781c */ /* 0x000fda0003f0f008 */
[----:B------:R-:W-:Y:S05]  /*2580*/  @!P0 BRA `(.L_x_27) ;  /* 0x0000000800388947 */ /* 0x000fea0003800000 */
[----:B01----:R-:W-:Y:S01]  /*2590*/  IMAD.U32 R18, RZ, RZ, UR10 ;  /* 0x0000000aff127e24 */ /* 0x003fe2000f8e00ff */
[----:B------:R-:W-:Y:S01]  /*25a0*/  ULDC UR24, c[0x0][0x50c] ;  /* 0x0001430000187ab9 */ /* 0x000fe20000000800 */
[----:B------:R-:W-:-:S07]  /*25b0*/  IMAD.U32 R19, RZ, RZ, UR5 ;  /* 0x00000005ff137e24 */ /* 0x000fce000f8e00ff */
.L_x_35:
[----:B------:R-:W-:-:S13]  /*25c0*/  ISETP.NE.AND P1, PT, R148, 0x3, PT ;  /* 0x000000039400780c */ /* 0x000fda0003f25270 */
[----:B------:R-:W-:Y:S05]  /*25d0*/  @!P1 BRA `(.L_x_28) ;  /* 0x0000000000049947 */ /* 0x000fea0003800000 */
[----:B------:R-:W-:Y:S01]  /*25e0*/  BPT.TRAP 0x1 ;  /* 0x000000040000795c */ /* 0x000fe20000300000 */
.L_x_28:
[----:B------:R-:W-:Y:S01]  /*25f0*/  ULEA UR16, UR20, UR9, 0x3 ;  /* 0x0000000914107291 */ /* 0x000fe2000f8e183f */
[----:B------:R-:W-:-:S08]  /*2600*/  SHF.L.U32 R20, R152, 0x1f, RZ ;  /* 0x0000001f98147819 */ /* 0x000fd000000006ff */
[----:B------:R0:W1:Y:S01]  /*2610*/  SYNCS.PHASECHK.TRANS64.TRYWAIT P0, [UR16], R20 ;  /* 0x00000014ff0075a7 */ /* 0x0000620008000150 */
[----:B------:R-:W-:Y:S05]  /*2620*/  @!P1 BRA `(.L_x_29) ;  /* 0x0000000000049947 */ /* 0x000fea0003800000 */
[----:B------:R-:W-:Y:S01]  /*2630*/  BPT.TRAP 0x1 ;  /* 0x000000040000795c */ /* 0x000fe20000300000 */
.L_x_29:
[----:B-1----:R-:W-:Y:S05]  /*2640*/  @P0 BRA `(.L_x_30) ;  /* 0x0000000000080947 */ /* 0x002fea0003800000 */
[----:B------:R-:W1:Y:S02]  /*2650*/  SYNCS.PHASECHK.TRANS64.TRYWAIT P0, [UR16], R20 ;  /* 0x00000014ff0075a7 */ /* 0x000e640008000150 */
[----:B-1----:R-:W-:Y:S05]  /*2660*/  @!P0 BRA `(.L_x_31) ;  /* 0x00000070002c8947 */ /* 0x002fea0003800000 */
.L_x_30:
[----:B------:R-:W-:Y:S01]  /*2670*/  UIADD3 UR16, UR9, 0x180, URZ ;  /* 0x0000018009107890 */ /* 0x000fe2000fffe03f */
[----:B------:R-:W-:Y:S01]  /*2680*/  WARPGROUP.ARRIVE ;  /* 0x00000000000079c5 */ /* 0x000fe20000000000 */
[----:B------:R-:W-:Y:S02]  /*2690*/  UIADD3 UR17, UR9, 0x12180, URZ ;  /* 0x0001218009117890 */ /* 0x000fe4000fffe03f */
[----:B------:R-:W-:Y:S02]  /*26a0*/  UISETP.NE.AND UP0, UPT, UR7, URZ, UPT ;  /* 0x0000003f0700728c */ /* 0x000fe4000bf05270 */
[----:B------:R-:W-:Y:S02]  /*26b0*/  USHF.R.U32.HI UR16, URZ, 0x4, UR16 ;  /* 0x000000043f107899 */ /* 0x000fe40008011610 */
[----:B------:R-:W-:Y:S02]  /*26c0*/  USHF.R.U32.HI UR17, URZ, 0x4, UR17 ;  /* 0x000000043f117899 */ /* 0x000fe40008011611 */
[----:B------:R-:W-:-:S02]  /*26d0*/  USEL UR8, UR8, URZ, !UP0 ;  /* 0x0000003f08087287 */ /* 0x000fc4000c000000 */
[----:B------:R-:W-:Y:S02]  /*26e0*/  ULOP3.LUT UR16, UR16, 0x3fff, URZ, 0xc0, !UPT ;  /* 0x00003fff10107892 */ /* 0x000fe4000f8ec03f */
[----:B------:R-:W-:Y:S02]  /*26f0*/  ULOP3.LUT UR17, UR17, 0x3fff, URZ, 0xc0, !UPT ;  /* 0x00003fff11117892 */ /* 0x000fe4000f8ec03f */
[----:B------:R-:W-:Y:S02]  /*2700*/  UISETP.NE.U32.AND UP0, UPT, UR8, URZ, UPT ;  /* 0x0000003f0800728c */ /* 0x000fe4000bf05070 */
[----:B------:R-:W-:Y:S02]  /*2710*/  ULOP3.LUT UR7, UR16, 0x10000, URZ, 0xfc, !UPT ;  /* 0x0001000010077892 */ /* 0x000fe4000f8efc3f */
[----:B------:R-:W-:Y:S02]  /*2720*/  ULOP3.LUT UR8, UR17, 0x10000, URZ, 0xfc, !UPT ;  /* 0x0001000011087892 */ /* 0x000fe4000f8efc3f */
[----:B------:R-:W-:-:S02]  /*2730*/  ULEA UR7, UR20, UR7, 0x9 ;  /* 0x0000000714077291 */ /* 0x000fc4000f8e483f */
[----:B------:R-:W-:Y:S01]  /*2740*/  ULEA UR8, UR20, UR8, 0xa ;  /* 0x0000000814087291 */ /* 0x000fe2000f8e503f */
[----:B------:R-:W-:Y:S01]  /*2750*/  UMOV UR17, 0x40000040 ;  /* 0x4000004000117882 */ /* 0x000fe20000000000 */
[----:B------:R-:W-:Y:S01]  /*2760*/  UMOV UR19, 0x40000040 ;  /* 0x4000004000137882 */ /* 0x000fe20000000000 */
[----:B------:R-:W-:Y:S02]  /*2770*/  UIADD3 UR6, UR6, 0x4, URZ ;  /* 0x0000000406067890 */ /* 0x000fe4000fffe03f */
[----:B------:R-:W-:Y:S02]  /*2780*/  UMOV UR16, UR7 ;  /* 0x0000000700107c82 */ /* 0x000fe40008000000 */
[----:B------:R-:W-:Y:S02]  /*2790*/  UMOV UR18, UR8 ;  /* 0x0000000800127c82 */ /* 0x000fe40008000000 */
[----:B------:R-:W-:Y:S01]  /*27a0*/  QGMMA.64x128x32.F32.E4M3.E4M3 R24, gdesc[UR16], R24, UP0 ;  /* 0x01e00000101879f3 */ /* 0x000fe2000bf00818 */
[----:B------:R-:W-:-:S02]  /*27b0*/  UIADD3 UR16, UR7, 0x2, URZ ;  /* 0x0000000207107890 */ /* 0x000fc4000fffe03f */
[----:B------:R-:W-:Y:S01]  /*27c0*/  UIADD3 UR18, UR8, 0x2, URZ ;  /* 0x0000000208127890 */ /* 0x000fe2000fffe03f */
[----:B------:R-:W-:Y:S01]  /*27d0*/  UMOV UR17, 0x40000040 ;  /* 0x4000004000117882 */ /* 0x000fe20000000000 */
[----:B------:R-:W-:Y:S01]  /*27e0*/  UMOV UR19, 0x40000040 ;  /* 0x4000004000137882 */ /* 0x000fe20000000000 */
[----:B------:R-:W-:-:S06]  /*27f0*/  UISETP.NE.AND UP0, UPT, UR6, UR24, UPT ;  /* 0x000000180600728c */ /* 0x000fcc000bf05270 */
[----:B------:R-:W-:Y:S01]  /*2800*/  QGMMA.64x128x32.F32.E4M3.E4M3 R24, gdesc[UR16], R24 ;  /* 0x01e00000101879f3 */ /* 0x000fe20008700818 */
[----:B------:R-:W-:Y:S02]  /*2810*/  UIADD3 UR16, UR7, 0x4, URZ ;  /* 0x0000000407107890 */ /* 0x000fe4000fffe03f */
[----:B------:R-:W-:Y:S01]  /*2820*/  UIADD3 UR18, UR8, 0x4, URZ ;  /* 0x0000000408127890 */ /* 0x000fe2000fffe03f */
[----:B------:R-:W-:Y:S01]  /*2830*/  UMOV UR17, 0x40000040 ;  /* 0x4000004000117882 */ /* 0x000fe20000000000 */
[----:B------:R-:W-:-:S07]  /*2840*/  UMOV UR19, 0x40000040 ;  /* 0x4000004000137882 */ /* 0x000fce0000000000 */
[----:B------:R-:W-:Y:S01]  /*2850*/  QGMMA.64x128x32.F32.E4M3.E4M3 R24, gdesc[UR16], R24 ;  /* 0x01e00000101879f3 */ /* 0x000fe20008700818 */
[----:B------:R-:W-:Y:S02]  /*2860*/  UIADD3 UR16, UR7, 0x6, URZ ;  /* 0x0000000607107890 */ /* 0x000fe4000fffe03f */
[----:B------:R-:W-:Y:S01]  /*2870*/  UIADD3 UR18, UR8, 0x6, URZ ;  /* 0x0000000608127890 */ /* 0x000fe2000fffe03f */
[----:B------:R-:W-:Y:S01]  /*2880*/  UMOV UR17, 0x40000040 ;  /* 0x4000004000117882 */ /* 0x000fe20000000000 */
[----:B------:R-:W-:Y:S01]  /*2890*/  UMOV UR19, 0x40000040 ;  /* 0x4000004000137882 */ /* 0x000fe20000000000 */
[----:B------:R-:W-:-:S06]  /*28a0*/  USEL UR7, URZ, 0x1, UP0 ;  /* 0x000000013f077887 */ /* 0x000fcc0008000000 */
[----:B------:R-:W-:Y:S01]  /*28b0*/  ISETP.NE.AND P0, PT, RZ, UR7, PT ;  /* 0x00000007ff007c0c */ /* 0x000fe2000bf05270 */
[----:B------:R-:W-:Y:S03]  /*28c0*/  QGMMA.64x128x32.F32.E4M3.E4M3 R24, gdesc[UR16], R24, gsb0 ;  /* 0x01e00000101879f3 */ /* 0x000fe60008000818 */
[----:B------:R-:W-:-:S09]  /*28d0*/  WARPGROUP.DEPBAR.LE gsb0, 0x1 ;  /* 0x00008000000079c5 */ /* 0x000fd20000010100 */
[----:B------:R-:W-:Y:S05]  /*28e0*/  @!P0 BRA `(.L_x_32) ;  /* 0x0000000400088947 */ /* 0x000fea0003800000 */
[----:B------:R-:W-:Y:S02]  /*28f0*/  WARPGROUP.DEPBAR.LE gsb0, 0x0 ;  /* 0x00008000000079c5 */ /* 0x000fe40000010000 */
[----:B------:R-:W-:-:S01]  /*2900*/  FADD R151, R24, R151 ;  /* 0x0000009718977221 */ /* 0x000fc20000000000 */
[----:B------:R-:W-:Y:S01]  /*2910*/  FADD R146, R25, R146 ;  /* 0x0000009219927221 */ /* 0x000fe20000000000 */
        /* <DEDUP_REMOVED lines=62> */
[----:B------:R-:W-:-:S06]  /*2d00*/  UMOV UR6, URZ ;  /* 0x0000003f00067c82 */ /* 0x000fcc0008000000 */
.L_x_32:
[----:B------:R-:W-:Y:S05]  /*2d10*/  @!P1 BRA `(.L_x_33) ;  /* 0x0000000000049947 */ /* 0x000fea0003800000 */
[----:B------:R-:W-:Y:S01]  /*2d20*/  BPT.TRAP 0x1 ;  /* 0x000000040000795c */ /* 0x000fe20000300000 */
.L_x_33:
[----:B------:R-:W-:-:S13]  /*2d30*/  ISETP.NE.AND P0, PT, R13, RZ, PT ;  /* 0x000000ff0d00720c */ /* 0x000fda0003f05270 */
[----:B01----:R-:W-:-:S05]  /*2d40*/  @P0 LEA R20, R19, UR9, 0x3 ;  /* 0x0000000913140c11 */ /* 0x003fca000f8e18ff */
[----:B------:R-:W-:-:S05]  /*2d50*/  @P0 VIADD R21, R20, 0x48 ;  /* 0x0000004814150836 */ /* 0x000fca0000000000 */
[----:B------:R-:W-:-:S04]  /*2d60*/  @P0 PRMT R21, R12, 0x654, R21 ;  /* 0x000006540c150816 */ /* 0x000fc80000000015 */
[----:B------:R0:W-:Y:S01]  /*2d70*/  @P0 SYNCS.ARRIVE.TRANS64.RED.A1T0 RZ, [R21+URZ], RZ ;  /* 0x000000ff15ff09a7 */ /* 0x0001e2000810043f */
[----:B------:R-:W-:-:S13]  /*2d80*/  ISETP.GT.U32.AND P0, PT, R7, 0x1, PT ;  /* 0x000000010700780c */ /* 0x000fda0003f04070 */
[----:B0-----:R-:W-:Y:S05]  /*2d90*/  @P0 BRA `(.L_x_34) ;  /* 0x0000000000040947 */ /* 0x001fea0003800000 */
[----:B------:R-:W-:Y:S01]  /*2da0*/  BPT.TRAP 0x1 ;  /* 0x000000040000795c */ /* 0x000fe20000300000 */
.L_x_34:
[----:B------:R-:W-:Y:S01]  /*2db0*/  UIADD3 UR20, UR20, 0x1, URZ ;  /* 0x0000000114147890 */ /* 0x000fe2000fffe03f */
[C---:B------:R-:W-:Y:S01]  /*2dc0*/  ISETP.GT.AND P1, PT, R18.reuse, 0x1, PT ;  /* 0x000000011200780c */ /* 0x040fe20003f24270 */
[----:B------:R-:W-:Y:S02]  /*2dd0*/  VIADD R19, R19, 0x1 ;  /* 0x0000000113137836 */ /* 0x000fe40000000000 */
[----:B------:R-:W-:Y:S01]  /*2de0*/  UISETP.NE.AND UP0, UPT, UR20, 0x9, UPT ;  /* 0x000000091400788c */ /* 0x000fe2000bf05270 */
[----:B------:R-:W-:Y:S02]  /*2df0*/  VIADD R18, R18, 0xffffffff ;  /* 0xffffffff12127836 */ /* 0x000fe40000000000 */
[C---:B------:R-:W-:Y:S01]  /*2e00*/  ISETP.NE.AND P0, PT, R19.reuse, 0x9, PT ;  /* 0x000000091300780c */ /* 0x040fe20003f05270 */
[----:B------:R-:W-:Y:S02]  /*2e10*/  USEL UR8, URZ, 0x1, UP0 ;  /* 0x000000013f087887 */ /* 0x000fe40008000000 */
[----:B------:R-:W-:Y:S01]  /*2e20*/  USEL UR20, UR20, URZ, UP0 ;  /* 0x0000003f14147287 */ /* 0x000fe20008000000 */
[----:B------:R-:W-:-:S03]  /*2e30*/  SEL R19, R19, RZ, P0 ;  /* 0x000000ff13137207 */ /* 0x000fc60000000000 */
[----:B------:R-:W-:Y:S01]  /*2e40*/  LOP3.LUT R152, R152, UR8, RZ, 0x3c, !PT ;  /* 0x0000000898987c12 */ /* 0x000fe2000f8e3cff */
[----:B------:R-:W-:Y:S01]  /*2e50*/  UMOV UR8, 0x1 ;  /* 0x0000000100087882 */ /* 0x000fe20000000000 */
[----:B------:R-:W-:Y:S06]  /*2e60*/  @P1 BRA `(.L_x_35) ;  /* 0xfffffff400d41947 */ /* 0x000fec000383ffff */
.L_x_27:
[----:B------:R-:W-:Y:S01]  /*2e70*/  UISETP.NE.AND UP0, UPT, UR6, URZ, UPT ;  /* 0x0000003f0600728c */ /* 0x000fe2000bf05270 */
[----:B01----:R-:W0:Y:S01]  /*2e80*/  LDC R18, c[0x0][0x28c] ;  /* 0x0000a300ff127b82 */ /* 0x003e220000000800 */
[----:B------:R-:W-:Y:S02]  /*2e90*/  IMAD.U32 R19, RZ, RZ, UR23 ;  /* 0x00000017ff137e24 */ /* 0x000fe4000f8e00ff */
[----:B------:R-:W-:-:S06]  /*2ea0*/  USEL UR6, URZ, 0x1, !UP0 ;  /* 0x000000013f067887 */ /* 0x000fcc000c000000 */
[----:B------:R-:W-:-:S13]  /*2eb0*/  ISETP.NE.AND P0, PT, RZ, UR6, PT ;  /* 0x00000006ff007c0c */ /* 0x000fda000bf05270 */
[----:B------:R-:W-:Y:S05]  /*2ec0*/  @!P0 BRA `(.L_x_36) ;  /* 0x0000000400048947 */ /* 0x000fea0003800000 */
[----:B------:R-:W-:Y:S02]  /*2ed0*/  WARPGROUP.DEPBAR.LE gsb0, 0x0 ;  /* 0x00008000000079c5 */ /* 0x000fe40000010000 */
[----:B------:R-:W-:Y:S01]  /*2ee0*/  FADD R151, R24, R151 ;  /* 0x0000009718977221 */ /* 0x000fe20000000000 */
        /* <DEDUP_REMOVED lines=62> */
[----:B------:R-:W-:-:S07]  /*32d0*/  FADD R88, R88, R87 ;  /* 0x0000005758587221 */ /* 0x000fce0000000000 */
.L_x_36:
[----:B0-----:R-:W-:Y:S01]  /*32e0*/  ISETP.GE.AND P0, PT, R18, 0x1, PT ;  /* 0x000000011200780c */ /* 0x001fe20003f06270 */
[----:B------:R0:W-:Y:S01]  /*32f0*/  SYNCS.ARRIVE.TRANS64.A1T0 RZ, [R19+UR22], RZ ;  /* 0x000000ff13ff79a7 */ /* 0x0001e20008100016 */
[----:B------:R-:W-:-:S11]  /*3300*/  WARPGROUP.DEPBAR.LE gsb0, 0x0 ;  /* 0x00008000000079c5 */ /* 0x000fd60000010000 */
[----:B------:R-:W-:Y:S05]  /*3310*/  @!P0 BRA `(.L_x_37) ;  /* 0x0000000000488947 */ /* 0x000fea0003800000 */
[----:B------:R-:W-:-:S13]  /*3320*/  ISETP.NE.AND P0, PT, R148, 0x3, PT ;  /* 0x000000039400780c */ /* 0x000fda0003f05270 */
[----:B------:R-:W-:Y:S05]  /*3330*/  @!P0 BRA `(.L_x_38) ;  /* 0x0000000000048947 */ /* 0x000fea0003800000 */
[----:B------:R-:W-:Y:S01]  /*3340*/  BPT.TRAP 0x1 ;  /* 0x000000040000795c */ /* 0x000fe20000300000 */
.L_x_38:
[----:B------:R-:W-:-:S13]  /*3350*/  ISETP.NE.AND P0, PT, R13, RZ, PT ;  /* 0x000000ff0d00720c */ /* 0x000fda0003f05270 */
[----:B------:R-:W-:-:S05]  /*3360*/  VOTEU.ANY UP0, P0 ;  /* 0x00000000003f7886 */ /* 0x000fca0000000100 */
[----:B------:R-:W-:-:S06]  /*3370*/  @UP0 UIADD3 UR6, UR10, UR5, URZ ;  /* 0x000000050a060290 */ /* 0x000fcc000fffe03f */
[----:B------:R-:W-:Y:S02]  /*3380*/  IMAD.U32 R18, RZ, RZ, UR6 ;  /* 0x00000006ff127e24 */ /* 0x000fe4000f8e00ff */
[----:B------:R-:W-:Y:S02]  /*3390*/  IMAD.U32 R21, RZ, RZ, UR6 ;  /* 0x00000006ff157e24 */ /* 0x000fe4000f8e00ff */
[----:B0-----:R-:W-:-:S05]  /*33a0*/  @P0 IMAD.WIDE.U32 R18, R18, 0x38e38e39, RZ ;  /* 0x38e38e3912120825 */ /* 0x001fca00078e00ff */
[----:B------:R-:W-:-:S05]  /*33b0*/  @P0 SHF.R.U32.HI R18, RZ, 0x1, R19 ;  /* 0x00000001ff120819 */ /* 0x000fca0000011613 */
[----:B------:R-:W-:-:S05]  /*33c0*/  @P0 IMAD R18, R18, -0x9, R21 ;  /* 0xfffffff712120824 */ /* 0x000fca00078e0215 */
[----:B------:R-:W-:-:S05]  /*33d0*/  @P0 LEA R18, R18, UR9, 0x3 ;  /* 0x0000000912120c11 */ /* 0x000fca000f8e18ff */
[----:B------:R-:W-:-:S05]  /*33e0*/  @P0 VIADD R19, R18, 0x48 ;  /* 0x0000004812130836 */ /* 0x000fca0000000000 */
[----:B------:R-:W-:-:S04]  /*33f0*/  @P0 PRMT R19, R12, 0x654, R19 ;  /* 0x000006540c130816 */ /* 0x000fc80000000013 */
[----:B------:R1:W-:Y:S01]  /*3400*/  @P0 SYNCS.ARRIVE.TRANS64.RED.A1T0 RZ, [R19+URZ], RZ ;  /* 0x000000ff13ff09a7 */ /* 0x0003e2000810043f */
[----:B------:R-:W-:-:S13]  /*3410*/  ISETP.GT.U32.AND P0, PT, R7, 0x1, PT ;  /* 0x000000010700780c */ /* 0x000fda0003f04070 */
[----:B-1----:R-:W-:Y:S05]  /*3420*/  @P0 BRA `(.L_x_37) ;  /* 0x0000000000040947 */ /* 0x002fea0003800000 */
[----:B------:R-:W-:Y:S01]  /*3430*/  BPT.TRAP 0x1 ;  /* 0x000000040000795c */ /* 0x000fe20000300000 */
.L_x_37:
[----:B------:R-:W-:Y:S01]  /*3440*/  SHF.L.U32 R18, R150, 0x1f, RZ ;  /* 0x0000001f96127819 */ /* 0x000fe200000006ff */
[----:B------:R-:W-:Y:S01]  /*3450*/  UIADD3 UR5, UR21, UR5, URZ ;  /* 0x0000000515057290 */ /* 0x000fe2000fffe03f */
[----:B------:R-:W1:Y:S01]  /*3460*/  LDC R29, c[0x0][0x288] ;  /* 0x0000a200ff1d7b82 */ /* 0x000e620000000800 */
[----:B------:R-:W-:Y:S01]  /*3470*/  UISETP.GE.U32.AND UP1, UPT, UR21, 0x9, UPT ;  /* 0x000000091500788c */ /* 0x000fe2000bf26070 */
[----:B------:R-:W-:Y:S01]  /*3480*/  IMAD.SHL.U32 R26, R16, 0x2, RZ ;  /* 0x00000002101a7824 */ /* 0x000fe200078e00ff */
[----:B------:R-:W-:Y:S02]  /*3490*/  UISETP.GT.U32.AND UP0, UPT, UR5, 0x8, UPT ;  /* 0x000000080500788c */ /* 0x000fe4000bf04070 */
[----:B------:R-:W-:Y:S02]  /*34a0*/  UIMAD.WIDE.U32 UR6, UR5, 0x38e38e39, URZ ;  /* 0x38e38e39050678a5 */ /* 0x000fe4000f8e003f */
[----:B------:R-:W-:Y:S01]  /*34b0*/  UISETP.LT.U32.AND UP0, UPT, UR21, 0x9, UP0 ;  /* 0x000000091500788c */ /* 0x000fe20008701070 */
[----:B------:R-:W4:Y:S01]  /*34c0*/  SYNCS.PHASECHK.TRANS64.TRYWAIT P0, [UR11+0x8], R18 ;  /* 0x00000812ff0075a7 */ /* 0x000f22000800014b */
[----:B------:R-:W-:Y:S01]  /*34d0*/  USHF.R.U32.HI UR6, URZ, 0x1, UR7 ;  /* 0x000000013f067899 */ /* 0x000fe20008011607 */
[----:B------:R-:W-:Y:S01]  /*34e0*/  SHF.R.S32.HI R27, RZ, 0x1f, R26 ;  /* 0x0000001fff1b7819 */ /* 0x000fe2000001141a */
[----:B------:R-:W-:-:S02]  /*34f0*/  USEL UR8, URZ, 0x1, !UP0 ;  /* 0x000000013f087887 */ /* 0x000fc4000c000000 */
[----:B------:R-:W-:Y:S02]  /*3500*/  UIMAD UR5, UR6, -0x9, UR5 ;  /* 0xfffffff7060578a4 */ /* 0x000fe4000f8e0205 */
[----:B------:R-:W-:-:S04]  /*3510*/  ULOP3.LUT UR4, UR4, UR8, URZ, 0x3c, !UPT ;  /* 0x0000000804047292 */ /* 0x000fc8000f8e3c3f */
[----:B------:R-:W-:Y:S01]  /*3520*/  @UP1 ULOP3.LUT UR4, UR4, 0x1, UR6, 0x78, !UPT ;  /* 0x0000000104041892 */ /* 0x000fe2000f8e7806 */
[----:B-1--4-:R-:W-:Y:S11]  /*3530*/  @!P0 BRA `(.L_x_39) ;  /* 0x0000006000908947 */ /* 0x012ff60003800000 */
.L_x_202:
[----:B------:R-:W-:Y:S01]  /*3540*/  IMAD.SHL.U32 R28, R6, 0x40, RZ ;  /* 0x00000040061c7824 */ /* 0x000fe200078e00ff */
[----:B------:R-:W-:Y:S01]  /*3550*/  ULDC UR8, c[0x0][0x284] ;  /* 0x0000a10000087ab9 */ /* 0x000fe20000000800 */
[----:B------:R-:W-:Y:S01]  /*3560*/  IMAD.SHL.U32 R33, R5, 0x80, RZ ;  /* 0x0000008005217824 */ /* 0x000fe200078e00ff */
[----:B------:R-:W-:Y:S01]  /*3570*/  SHF.R.S32.HI R34, RZ, 0x1f, R4 ;  /* 0x0000001fff227819 */ /* 0x000fe20000011404 */
[----:B------:R-:W-:Y:S01]  /*3580*/  ULDC.64 UR6, c[0x0][0x5d0] ;  /* 0x0001740000067ab9 */ /* 0x000fe20000000a00 */
[----:B------:R-:W-:Y:S01]  /*3590*/  ISETP.GE.AND P0, PT, R28, UR8, PT ;  /* 0x000000081c007c0c */ /* 0x000fe2000bf06270 */
[----:B0-----:R-:W-:Y:S01]  /*35a0*/  IMAD.WIDE.U32 R18, R4, UR6, R26 ;  /* 0x0000000604127c25 */ /* 0x001fe2000f8e001a */
[----:B------:R-:W-:Y:S02]  /*35b0*/  SHF.R.S32.HI R32, RZ, 0x1f, R33 ;  /* 0x0000001fff207819 */ /* 0x000fe40000011421 */
[C---:B------:R-:W-:Y:S01]  /*35c0*/  ISETP.GE.OR P0, PT, R33.reuse, R29, P0 ;  /* 0x0000001d2100720c */ /* 0x040fe20000706670 */
[----:B------:R-:W-:Y:S01]  /*35d0*/  IMAD R5, R34, UR6, RZ ;  /* 0x0000000622057c24 */ /* 0x000fe2000f8e02ff */
[----:B------:R-:W-:-:S03]  /*35e0*/  IADD3 R18, P1, R33, R18, RZ ;  /* 0x0000001221127210 */ /* 0x000fc60007f3e0ff */
[----:B------:R-:W-:-:S05]  /*35f0*/  IMAD R5, R4, UR7, R5 ;  /* 0x0000000704057c24 */ /* 0x000fca000f8e0205 */
[----:B------:R-:W-:-:S03]  /*3600*/  IADD3.X R19, R32, R19, R5, P1, !PT ;  /* 0x0000001320137210 */ /* 0x000fc60000ffe405 */
[----:B------:R-:W-:Y:S05]  /*3610*/  @P0 BRA `(.L_x_40) ;  /* 0x0000004400b80947 */ /* 0x000fea0003800000 */
[----:B------:R-:W0:Y:S01]  /*3620*/  LDC.64 R30, c[0x0][0x5c8] ;  /* 0x00017200ff1e7b82 */ /* 0x000e220000000a00 */
[----:B------:R-:W-:Y:S01]  /*3630*/  IMAD.WIDE R24, R6, 0x40, R10 ;  /* 0x0000004006187825 */ /* 0x000fe200078e020a */
[----:B------:R-:W-:Y:S01]  /*3640*/  ULDC.64 UR6, c[0x0][0x5c0] ;  /* 0x0001700000067ab9 */ /* 0x000fe20000000a00 */
[----:B------:R-:W-:Y:S02]  /*3650*/  BSSY B0, `(.L_x_40) ;  /* 0x000046a000007945 */ /* 0x000fe40003800000 */
[----:B------:R-:W-:-:S04]  /*3660*/  IMAD R6, R16, -0x2, R29 ;  /* 0xfffffffe10067824 */ /* 0x000fc800078e021d */
[----:B------:R-:W-:Y:S02]  /*3670*/  IMAD.IADD R6, R6, 0x1, -R33 ;  /* 0x0000000106067824 */ /* 0x000fe400078e0a21 */
[-C--:B0-----:R-:W-:Y:S02]  /*3680*/  IMAD R5, R25, R30.reuse, RZ ;  /* 0x0000001e19057224 */ /* 0x081fe400078e02ff */
[----:B------:R-:W-:-:S04]  /*3690*/  IMAD.WIDE.U32 R18, R24, R30, R18 ;  /* 0x0000001e18127225 */ /* 0x000fc800078e0012 */
[----:B------:R-:W-:Y:S01]  /*36a0*/  IMAD R21, R24, R31, R5 ;  /* 0x0000001f18157224 */ /* 0x000fe200078e0205 */
[----:B------:R-:W-:Y:S02]  /*36b0*/  LEA R5, P0, R30, R18, 0x3 ;  /* 0x000000121e057211 */ /* 0x000fe400078018ff */
[----:B------:R-:W-:Y:S01]  /*36c0*/  IADD3 R20, P1, R18, UR6, RZ ;  /* 0x0000000612147c10 */ /* 0x000fe2000ff3e0ff */
[----:B------:R-:W-:Y:S01]  /*36d0*/  IMAD.IADD R21, R19, 0x1, R21 ;  /* 0x0000000113157824 */ /* 0x000fe200078e0215 */
[----:B------:R-:W-:-:S04]  /*36e0*/  IADD3 R18, P3, R5, UR6, RZ ;  /* 0x0000000605127c10 */ /* 0x000fc8000ff7e0ff */
[----:B------:R-:W-:Y:S01]  /*36f0*/  LEA.HI.X R5, R30, R21, R31, 0x3, P0 ;  /* 0x000000151e057211 */ /* 0x000fe200000f1c1f */
[----:B------:R-:W-:Y:S01]  /*3700*/  IMAD.IADD R30, R17, 0x1, -R28 ;  /* 0x00000001111e7824 */ /* 0x000fe200078e0a1c */
[----:B---3-5:R-:W-:Y:S02]  /*3710*/  FSETP.NEU.AND P0, PT, R15, RZ, PT ;  /* 0x000000ff0f00720b */ /* 0x028fe40003f0d000 */
[----:B------:R-:W-:Y:S02]  /*3720*/  IADD3.X R21, R21, UR7, RZ, P1, !PT ;  /* 0x0000000715157c10 */ /* 0x000fe40008ffe4ff */
[----:B------:R-:W-:-:S09]  /*3730*/  IADD3.X R19, R5, UR7, RZ, P3, !PT ;  /* 0x0000000705137c10 */ /* 0x000fd20009ffe4ff */
[----:B------:R-:W-:Y:S05]  /*3740*/  @!P0 BRA `(.L_x_41) ;  /* 0x0000003400608947 */ /* 0x000fea0003800000 */
[----:B------:R-:W-:Y:S01]  /*3750*/  ULDC.64 UR6, c[0x0][0x5b8] ;  /* 0x00016e0000067ab9 */ /* 0x000fe20000000a00 */
[----:B------:R-:W-:Y:S01]  /*3760*/  ULDC.64 UR16, c[0x0][0x5a8] ;  /* 0x00016a0000107ab9 */ /* 0x000fe20000000a00 */
[----:B------:R-:W-:Y:S01]  /*3770*/  IMAD.WIDE.U32 R26, R4, UR6, R26 ;  /* 0x00000006041a7c25 */ /* 0x000fe2000f8e001a */
[----:B------:R-:W-:Y:S01]  /*3780*/  BSSY B1, `(.L_x_42) ;  /* 0x0000010000017945 */ /* 0x000fe20003800000 */
[----:B------:R-:W-:Y:S02]  /*3790*/  PRMT R28, RZ, 0x7610, R28 ;  /* 0x00007610ff1c7816 */ /* 0x000fe4000000001c */
[----:B------:R-:W-:Y:S01]  /*37a0*/  IMAD R5, R34, UR6, RZ ;  /* 0x0000000622057c24 */ /* 0x000fe2000f8e02ff */
[----:B------:R-:W-:-:S03]  /*37b0*/  IADD3 R26, P0, R33, R26, RZ ;  /* 0x0000001a211a7210 */ /* 0x000fc60007f1e0ff */
[----:B------:R-:W-:Y:S01]  /*37c0*/  IMAD R5, R4, UR7, R5 ;  /* 0x0000000704057c24 */ /* 0x000fe2000f8e0205 */
[----:B------:R-:W-:Y:S02]  /*37d0*/  ULDC.64 UR6, c[0x0][0x5b0] ;  /* 0x00016c0000067ab9 */ /* 0x000fe40000000a00 */
[----:B------:R-:W-:Y:S02]  /*37e0*/  IMAD R29, R25, UR6, RZ ;  /* 0x00000006191d7c24 */ /* 0x000fe4000f8e02ff */
[----:B------:R-:W-:Y:S02]  /*37f0*/  IADD3.X R27, R32, R27, R5, P0, !PT ;  /* 0x0000001b201b7210 */ /* 0x000fe400007fe405 */
[----:B------:R-:W-:Y:S01]  /*3800*/  ISETP.GE.AND P0, PT, R30, 0x1, PT ;  /* 0x000000011e00780c */ /* 0x000fe20003f06270 */
[C---:B------:R-:W-:Y:S02]  /*3810*/  IMAD R29, R24.reuse, UR7, R29 ;  /* 0x00000007181d7c24 */ /* 0x040fe4000f8e021d */
[----:B------:R-:W-:Y:S01]  /*3820*/  IMAD.WIDE.U32 R4, R24, UR6, R26 ;  /* 0x0000000618047c25 */ /* 0x000fe2000f8e001a */
[----:B------:R-:W-:-:S02]  /*3830*/  ISETP.LT.OR P4, PT, R6, 0x1, !P0 ;  /* 0x000000010600780c */ /* 0x000fc40004781670 */
[----:B------:R-:W-:-:S04]  /*3840*/  IADD3 R4, P1, R4, UR16, RZ ;  /* 0x0000001004047c10 */ /* 0x000fc8000ff3e0ff */
[----:B------:R-:W-:-:S07]  /*3850*/  IADD3.X R5, R5, UR17, R29, P1, !PT ;  /* 0x0000001105057c10 */ /* 0x000fce0008ffe41d */
[----:B------:R-:W-:Y:S05]  /*3860*/  @P4 BRA `(.L_x_43) ;  /* 0x0000000000044947 */ /* 0x000fea0003800000 */
[----:B------:R0:W5:Y:S02]  /*3870*/  LDG.E.U8 R28, desc[UR14][R4.64] ;  /* 0x0000000e041c7981 */ /* 0x000164000c1e1100 */
.L_x_43:
[----:B------:R-:W-:Y:S05]  /*3880*/  BSYNC B1 ;  /* 0x0000000000017941 */ /* 0x000fea0003800000 */
.L_x_42:
[----:B-----5:R-:W-:Y:S01]  /*3890*/  LOP3.LUT R28, R28, 0xff, RZ, 0xc0, !PT ;  /* 0x000000ff1c1c7812 */ /* 0x020fe200078ec0ff */
[----:B------:R-:W-:Y:S01]  /*38a0*/  BSSY B1, `(.L_x_44) ;  /* 0x000000b000017945 */ /* 0x000fe20003800000 */
[----:B------:R-:W-:Y:S02]  /*38b0*/  ISETP.LT.OR P3, PT, R6, 0x2, !P0 ;  /* 0x000000020600780c */ /* 0x000fe40004761670 */
[----:B------:R-:W-:-:S05]  /*38c0*/  F2FP.F16.E4M3.UNPACK_B R28, R28 ;  /* 0x0000001cff1c723e */ /* 0x000fca00020006ff */
[----:B------:R-:W-:-:S05]  /*38d0*/  HADD2.F32 R28, -RZ, R28.H0_H0 ;  /* 0x2000001cff1c7230 */ /* 0x000fca0000004100 */
[----:B------:R-:W-:-:S04]  /*38e0*/  FMUL R28, R28, R15 ;  /* 0x0000000f1c1c7220 */ /* 0x000fc80000400000 */
[----:B--2---:R-:W-:-:S05]  /*38f0*/  FFMA R28, R151, R14, R28 ;  /* 0x0000000e971c7223 */ /* 0x004fca000000001c */
[----:B------:R-:W-:Y:S02]  /*3900*/  F2FP.SATFINITE.E4M3.F32.PACK_AB_MERGE_C R29, RZ, R28, RZ ;  /* 0x0000001cff1d723e */ /* 0x000fe400048070ff */
[----:B------:R-:W-:-:S03]  /*3910*/  PRMT R28, RZ, 0x7610, R28 ;  /* 0x00007610ff1c7816 */ /* 0x000fc6000000001c */
[----:B------:R1:W-:Y:S01]  /*3920*/  @!P4 STG.E.U8 desc[UR14][R20.64], R29 ;  /* 0x0000001d1400c986 */ /* 0x0003e2000c10110e */
[----:B------:R-:W-:Y:S05]  /*3930*/  @P3 BRA `(.L_x_45) ;  /* 0x0000000000043947 */ /* 0x000fea0003800000 */
[----:B------:R2:W5:Y:S02]  /*3940*/  LDG.E.U8 R28, desc[UR14][R4.64+0x1] ;  /* 0x0000010e041c7981 */ /* 0x000564000c1e1100 */
.L_x_45:
[----:B------:R-:W-:Y:S05]  /*3950*/  BSYNC B1 ;  /* 0x0000000000017941 */ /* 0x000fea0003800000 */
.L_x_44:
[----:B-----5:R-:W-:Y:S01]  /*3960*/  LOP3.LUT R28, R28, 0xff, RZ, 0xc0, !PT ;  /* 0x000000ff1c1c7812 */ /* 0x020fe200078ec0ff */
[----:B------:R-:W-:Y:S01]  /*3970*/  BSSY B1, `(.L_x_46) ;  /* 0x0000013000017945 */ /* 0x000fe20003800000 */
[----:B-1----:R-:W-:Y:S02]  /*3980*/  IADD3 R29, P1, R24, 0x8, RZ ;  /* 0x00000008181d7810 */ /* 0x002fe40007f3e0ff */
[----:B------:R-:W-:-:S03]  /*3990*/  F2FP.F16.E4M3.UNPACK_B R28, R28 ;  /* 0x0000001cff1c723e */ /* 0x000fc600020006ff */
[----:B------:R-:W-:Y:S01]  /*39a0*/  IMAD.X R24, RZ, RZ, R25, P1 ;  /* 0x000000ffff187224 */ /* 0x000fe200008e0619 */
[----:B------:R-:W-:Y:S01]  /*39b0*/  ISETP.GE.AND P1, PT, R30, 0x9, PT ;  /* 0x000000091e00780c */ /* 0x000fe20003f26270 */
[----:B------:R-:W-:Y:S02]  /*39c0*/  HADD2.F32 R28, -RZ, R28.H0_H0 ;  /* 0x2000001cff1c7230 */ /* 0x000fe40000004100 */
[----:B------:R-:W-:Y:S01]  /*39d0*/  IMAD R24, R24, UR6, RZ ;  /* 0x0000000618187c24 */ /* 0x000fe2000f8e02ff */
[----:B------:R-:W-:Y:S01]  /*39e0*/  ISETP.LT.OR P5, PT, R6, 0x1, !P1 ;  /* 0x000000010600780c */ /* 0x000fe20004fa1670 */
[----:B------:R-:W-:-:S04]  /*39f0*/  IMAD.WIDE.U32 R26, R29, UR6, R26 ;  /* 0x000000061d1a7c25 */ /* 0x000fc8000f8e001a */
[----:B------:R-:W-:Y:S01]  /*3a00*/  FMUL R25, R28, R15 ;  /* 0x0000000f1c197220 */ /* 0x000fe20000400000 */
[----:B------:R-:W-:-:S03]  /*3a10*/  IMAD R29, R29, UR7, R24 ;  /* 0x000000071d1d7c24 */ /* 0x000fc6000f8e0218 */
[----:B------:R-:W-:Y:S01]  /*3a20*/  FFMA R25, R146, R14, R25 ;  /* 0x0000000e92197223 */ /* 0x000fe20000000019 */
[----:B------:R-:W-:Y:S02]  /*3a30*/  IADD3 R24, P4, R26, UR16, RZ ;  /* 0x000000101a187c10 */ /* 0x000fe4000ff9e0ff */
[----:B------:R-:W-:Y:S02]  /*3a40*/  PRMT R26, RZ, 0x7610, R26 ;  /* 0x00007610ff1a7816 */ /* 0x000fe4000000001a */
[----:B------:R-:W-:Y:S02]  /*3a50*/  F2FP.SATFINITE.E4M3.F32.PACK_AB_MERGE_C R31, RZ, R25, RZ ;  /* 0x00000019ff1f723e */ /* 0x000fe400048070ff */
[----:B------:R-:W-:-:S03]  /*3a60*/  IADD3.X R25, R27, UR17, R29, P4, !PT ;  /* 0x000000111b197c10 */ /* 0x000fc6000a7fe41d */
[----:B------:R1:W-:Y:S01]  /*3a70*/  @!P3 STG.E.U8 desc[UR14][R20.64+0x1], R31 ;  /* 0x0000011f1400b986 */ /* 0x0003e2000c10110e */
[----:B------:R-:W-:Y:S05]  /*3a80*/  @P5 BRA `(.L_x_47) ;  /* 0x0000000000045947 */ /* 0x000fea0003800000 */
[----:B------:R3:W5:Y:S02]  /*3a90*/  LDG.E.U8 R26, desc[UR14][R24.64] ;  /* 0x0000000e181a7981 */ /* 0x000764000c1e1100 */
.L_x_47:
[----:B------:R-:W-:Y:S05]  /*3aa0*/  BSYNC B1 ;  /* 0x0000000000017941 */ /* 0x000fea0003800000 */
.L_x_46:
[----:B-----5:R-:W-:Y:S01]  /*3ab0*/  LOP3.LUT R26, R26, 0xff, RZ, 0xc0, !PT ;  /* 0x000000ff1a1a7812 */ /* 0x020fe200078ec0ff */
[----:B------:R-:W-:Y:S01]  /*3ac0*/  BSSY B1, `(.L_x_48) ;  /* 0x000000b000017945 */ /* 0x000fe20003800000 */
[----:B------:R-:W-:Y:S02]  /*3ad0*/  ISETP.LT.OR P3, PT, R6, 0x2, !P1 ;  /* 0x000000020600780c */ /* 0x000fe40004f61670 */
[----:B------:R-:W-:-:S05]  /*3ae0*/  F2FP.F16.E4M3.UNPACK_B R26, R26 ;  /* 0x0000001aff1a723e */ /* 0x000fca00020006ff */
[----:B------:R-:W-:-:S05]  /*3af0*/  HADD2.F32 R26, -RZ, R26.H0_H0 ;  /* 0x2000001aff1a7230 */ /* 0x000fca0000004100 */
[----:B------:R-:W-:-:S04]  /*3b00*/  FMUL R26, R26, R15 ;  /* 0x0000000f1a1a7220 */ /* 0x000fc80000400000 */
[----:B------:R-:W-:-:S05]  /*3b10*/  FFMA R26, R149, R14, R26 ;  /* 0x0000000e951a7223 */ /* 0x000fca000000001a */
[----:B------:R-:W-:Y:S02]  /*3b20*/  F2FP.SATFINITE.E4M3.F32.PACK_AB_MERGE_C R27, RZ, R26, RZ ;  /* 0x0000001aff1b723e */ /* 0x000fe400048070ff */
[----:B------:R-:W-:-:S03]  /*3b30*/  PRMT R26, RZ, 0x7610, R26 ;  /* 0x00007610ff1a7816 */ /* 0x000fc6000000001a */
[----:B------:R4:W-:Y:S01]  /*3b40*/  @!P5 STG.E.U8 desc[UR14][R18.64], R27 ;  /* 0x0000001b1200d986 */ /* 0x0009e2000c10110e */
[----:B------:R-:W-:Y:S05]  /*3b50*/  @P3 BRA `(.L_x_49) ;  /* 0x0000000000043947 */ /* 0x000fea0003800000 */
[----:B------:R0:W5:Y:S02]  /*3b60*/  LDG.E.U8 R26, desc[UR14][R24.64+0x1] ;  /* 0x0000010e181a7981 */ /* 0x000164000c1e1100 */
.L_x_49:
[----:B------:R-:W-:Y:S05]  /*3b70*/  BSYNC B1 ;  /* 0x0000000000017941 */ /* 0x000fea0003800000 */
.L_x_48:
[----:B-----5:R-:W-:Y:S01]  /*3b80*/  LOP3.LUT R26, R26, 0xff, RZ, 0xc0, !PT ;  /* 0x000000ff1a1a7812 */ /* 0x020fe200078ec0ff */
[----:B------:R-:W-:Y:S01]  /*3b90*/  BSSY B1, `(.L_x_50) ;  /* 0x000000b000017945 */ /* 0x000fe20003800000 */
[----:B------:R-:W-:Y:S02]  /*3ba0*/  ISETP.LT.OR P4, PT, R6, 0x9, !P0 ;  /* 0x000000090600780c */ /* 0x000fe40004781670 */
[----:B------:R-:W-:-:S05]  /*3bb0*/  F2FP.F16.E4M3.UNPACK_B R26, R26 ;  /* 0x0000001aff1a723e */ /* 0x000fca00020006ff */
[----:B------:R-:W-:-:S05]  /*3bc0*/  HADD2.F32 R26, -RZ, R26.H0_H0 ;  /* 0x2000001aff1a7230 */ /* 0x000fca0000004100 */
[----:B----4-:R-:W-:Y:S01]  /*3bd0*/  FMUL R27, R26, R15 ;  /* 0x0000000f1a1b7220 */ /* 0x010fe20000400000 */
[----:B------:R-:W-:-:S03]  /*3be0*/  PRMT R26, RZ, 0x7610, R26 ;  /* 0x00007610ff1a7816 */ /* 0x000fc6000000001a */
[----:B------:R-:W-:-:S05]  /*3bf0*/  FFMA R27, R144, R14, R27 ;  /* 0x0000000e901b7223 */ /* 0x000fca000000001b */
[----:B------:R-:W-:-:S05]  /*3c00*/  F2FP.SATFINITE.E4M3.F32.PACK_AB_MERGE_C R27, RZ, R27, RZ ;  /* 0x0000001bff1b723e */ /* 0x000fca00048070ff */
[----:B------:R4:W-:Y:S01]  /*3c10*/  @!P3 STG.E.U8 desc[UR14][R18.64+0x1], R27 ;  /* 0x0000011b1200b986 */ /* 0x0009e2000c10110e */
[----:B------:R-:W-:Y:S05]  /*3c20*/  @P4 BRA `(.L_x_51) ;  /* 0x0000000000044947 */ /* 0x000fea0003800000 */
[----:B------:R0:W5:Y:S02]  /*3c30*/  LDG.E.U8 R26, desc[UR14][R4.64+0x8] ;  /* 0x0000080e041a7981 */ /* 0x000164000c1e1100 */
.L_x_51:
[----:B------:R-:W-:Y:S05]  /*3c40*/  BSYNC B1 ;  /* 0x0000000000017941 */ /* 0x000fea0003800000 */
.L_x_50:
[----:B-----5:R-:W-:Y:S01]  /*3c50*/  LOP3.LUT R26, R26, 0xff, RZ, 0xc0, !PT ;  /* 0x000000ff1a1a7812 */ /* 0x020fe200078ec0ff */
[----:B------:R-:W-:Y:S01]  /*3c60*/  BSSY B1, `(.L_x_52) ;  /* 0x000000b000017945 */ /* 0x000fe20003800000 */
[----:B------:R-:W-:Y:S02]  /*3c70*/  ISETP.LT.OR P3, PT, R6, 0xa, !P0 ;  /* 0x0000000a0600780c */ /* 0x000fe40004761670 */
[----:B------:R-:W-:-:S05]  /*3c80*/  F2FP.F16.E4M3.UNPACK_B R26, R26 ;  /* 0x0000001aff1a723e */ /* 0x000fca00020006ff */
[----:B------:R-:W-:-:S05]  /*3c90*/  HADD2.F32 R26, -RZ, R26.H0_H0 ;  /* 0x2000001aff1a7230 */ /* 0x000fca0000004100 */
[----:B------:R-:W-:-:S04]  /*3ca0*/  FMUL R26, R26, R15 ;  /* 0x0000000f1a1a7220 */ /* 0x000fc80000400000 */
[----:B------:R-:W-:-:S05]  /*3cb0*/  FFMA R26, R147, R14, R26 ;  /* 0x0000000e931a7223 */ /* 0x000fca000000001a */
[----:B----4-:R-:W-:Y:S02]  /*3cc0*/  F2FP.SATFINITE.E4M3.F32.PACK_AB_MERGE_C R27, RZ, R26, RZ ;  /* 0x0000001aff1b723e */ /* 0x010fe400048070ff */
[----:B------:R-:W-:-:S03]  /*3cd0*/  PRMT R26, RZ, 0x7610, R26 ;  /* 0x00007610ff1a7816 */ /* 0x000fc6000000001a */
[----:B------:R4:W-:Y:S01]  /*3ce0*/  @!P4 STG.E.U8 desc[UR14][R20.64+0x8], R27 ;  /* 0x0000081b1400c986 */ /* 0x0009e2000c10110e */
[----:B------:R-:W-:Y:S05]  /*3cf0*/  @P3 BRA `(.L_x_53) ;  /* 0x0000000000043947 */ /* 0x000fea0003800000 */
[----:B------:R0:W5:Y:S02]  /*3d00*/  LDG.E.U8 R26, desc[UR14][R4.64+0x9] ;  /* 0x0000090e041a7981 */ /* 0x000164000c1e1100 */
.L_x_53:
[----:B------:R-:W-:Y:S05]  /*3d10*/  BSYNC B1 ;  /* 0x0000000000017941 */ /* 0x000fea0003800000 */
.L_x_52:
        /* <DEDUP_REMOVED lines=12> */
.L_x_55:
[----:B------:R-:W-:Y:S05]  /*3de0*/  BSYNC B1 ;  /* 0x0000000000017941 */ /* 0x000fea0003800000 */
.L_x_54:
        /* <DEDUP_REMOVED lines=12> */
.L_x_57:
[----:B------:R-:W-:Y:S05]  /*3eb0*/  BSYNC B1 ;  /* 0x0000000000017941 */ /* 0x000fea0003800000 */
.L_x_56:
        /* <DEDUP_REMOVED lines=12> */
.L_x_59:
[----:B------:R-:W-:Y:S05]  /*3f80*/  BSYNC B1 ;  /* 0x0000000000017941 */ /* 0x000fea0003800000 */
.L_x_58:
        /* <DEDUP_REMOVED lines=12> */
.L_x_61:
[----:B------:R-:W-:Y:S05]  /*4050*/  BSYNC B1 ;  /* 0x0000000000017941 */ /* 0x000fea0003800000 */
.L_x_60:
        /* <DEDUP_REMOVED lines=12> */
.L_x_63:
[----:B------:R-:W-:Y:S05]  /*4120*/  BSYNC B1 ;  /* 0x0000000000017941 */ /* 0x000fea0003800000 */
.L_x_62:
        /* <DEDUP_REMOVED lines=12> */
.L_x_65:
[----:B------:R-:W-:Y:S05]  /*41f0*/  BSYNC B1 ;  /* 0x0000000000017941 */ /* 0x000fea0003800000 */
.L_x_64:
        /* <DEDUP_REMOVED lines=12> */
.L_x_67:
[----:B------:R-:W-:Y:S05]  /*42c0*/  BSYNC B1 ;  /* 0x0000000000017941 */ /* 0x000fea0003800000 */
.L_x_66:
        /* <DEDUP_REMOVED lines=12> */
.L_x_69:
[----:B------:R-:W-:Y:S05]  /*4390*/  BSYNC B1 ;  /* 0x0000000000017941 */ /* 0x000fea0003800000 */
.L_x_68:
        /* <DEDUP_REMOVED lines=12> */
.L_x_71:
[----:B------:R-:W-:Y:S05]  /*4460*/  BSYNC B1 ;  /* 0x0000000000017941 */ /* 0x000fea0003800000 */
.L_x_70:
        /* <DEDUP_REMOVED lines=12> */
.L_x_73:
[----:B------:R-:W-:Y:S05]  /*4530*/  BSYNC B1 ;  /* 0x0000000000017941 */ /* 0x000fea0003800000 */
.L_x_72:
        /* <DEDUP_REMOVED lines=12> */
.L_x_75:
[----:B------:R-:W-:Y:S05]  /*4600*/  BSYNC B1 ;  /* 0x0000000000017941 */ /* 0x000fea0003800000 */
.L_x_74:
        /* <DEDUP_REMOVED lines=12> */
.L_x_77:
[----:B------:R-:W-:Y:S05]  /*46d0*/  BSYNC B1 ;  /* 0x0000000000017941 */ /* 0x000fea0003800000 */
.L_x_76:
        /* <DEDUP_REMOVED lines=12> */
.L_x_79:
[----:B------:R-:W-:Y:S05]  /*47a0*/  BSYNC B1 ;  /* 0x0000000000017941 */ /* 0x000fea0003800000 */
.L_x_78:
        /* <DEDUP_REMOVED lines=12> */
.L_x_81:
[----:B------:R-:W-:Y:S05]  /*4870*/  BSYNC B1 ;  /* 0x0000000000017941 */ /* 0x000fea0003800000 */
.L_x_80:
        /* <DEDUP_REMOVED lines=12> */
.L_x_83:
[----:B------:R-:W-:Y:S05]  /*4940*/  BSYNC B1 ;  /* 0x0000000000017941 */ /* 0x000fea0003800000 */
.L_x_82:
        /* <DEDUP_REMOVED lines=12> */
.L_x_85:
[----:B------:R-:W-:Y:S05]  /*4a10*/  BSYNC B1 ;  /* 0x0000000000017941 */ /* 0x000fea0003800000 */
.L_x_84:
        /* <DEDUP_REMOVED lines=12> */
.L_x_87:
[----:B------:R-:W-:Y:S05]  /*4ae0*/  BSYNC B1 ;  /* 0x0000000000017941 */ /* 0x000fea0003800000 */
.L_x_86:
        /* <DEDUP_REMOVED lines=12> */
.L_x_89:
[----:B------:R-:W-:Y:S05]  /*4bb0*/  BSYNC B1 ;  /* 0x0000000000017941 */ /* 0x000fea0003800000 */
.L_x_88:
        /* <DEDUP_REMOVED lines=12> */
.L_x_91:
[----:B------:R-:W-:Y:S05]  /*4c80*/  BSYNC B1 ;  /* 0x0000000000017941 */ /* 0x000fea0003800000 */
.L_x_90:
        /* <DEDUP_REMOVED lines=12> */
.L_x_93:
[----:B------:R-:W-:Y:S05]  /*4d50*/  BSYNC B1 ;  /* 0x0000000000017941 */ /* 0x000fea0003800000 */
.L_x_92:
        /* <DEDUP_REMOVED lines=12> */
.L_x_95:
[----:B------:R-:W-:Y:S05]  /*4e20*/  BSYNC B1 ;  /* 0x0000000000017941 */ /* 0x000fea0003800000 */
.L_x_94:
        /* <DEDUP_REMOVED lines=12> */
.L_x_97:
[----:B------:R-:W-:Y:S05]  /*4ef0*/  BSYNC B1 ;  /* 0x0000000000017941 */ /* 0x000fea0003800000 */
.L_x_96:
        /* <DEDUP_REMOVED lines=12> */
.L_x_99:
[----:B------:R-:W-:Y:S05]  /*4fc0*/  BSYNC B1 ;  /* 0x0000000000017941 */ /* 0x000fea0003800000 */
.L_x_98:
        /* <DEDUP_REMOVED lines=12> */
.L_x_101:
[----:B------:R-:W-:Y:S05]  /*5090*/  BSYNC B1 ;  /* 0x0000000000017941 */ /* 0x000fea0003800000 */
.L_x_100:
        /* <DEDUP_REMOVED lines=12> */
.L_x_103:
[----:B------:R-:W-:Y:S05]  /*5160*/  BSYNC B1 ;  /* 0x0000000000017941 */ /* 0x000fea0003800000 */
.L_x_102:
        /* <DEDUP_REMOVED lines=12> */
.L_x_105:
[----:B------:R-:W-:Y:S05]  /*5230*/  BSYNC B1 ;  /* 0x0000000000017941 */ /* 0x000fea0003800000 */
.L_x_104:
        /* <DEDUP_REMOVED lines=12> */
.L_x_107:
[----:B------:R-:W-:Y:S05]  /*5300*/  BSYNC B1 ;  /* 0x0000000000017941 */ /* 0x000fea0003800000 */
.L_x_106:
        /* <DEDUP_REMOVED lines=12> */
.L_x_109:
[----:B------:R-:W-:Y:S05]  /*53d0*/  BSYNC B1 ;  /* 0x0000000000017941 */ /* 0x000fea0003800000 */
.L_x_108:
        /* <DEDUP_REMOVED lines=12> */
.L_x_111:
[----:B------:R-:W-:Y:S05]  /*54a0*/  BSYNC B1 ;  /* 0x0000000000017941 */ /* 0x000fea0003800000 */
.L_x_110:
        /* <DEDUP_REMOVED lines=12> */
.L_x_113:
[----:B------:R-:W-:Y:S05]  /*5570*/  BSYNC B1 ;  /* 0x0000000000017941 */ /* 0x000fea0003800000 */
.L_x_112:
        /* <DEDUP_REMOVED lines=12> */
.L_x_115:
[----:B------:R-:W-:Y:S05]  /*5640*/  BSYNC B1 ;  /* 0x0000000000017941 */ /* 0x000fea0003800000 */
.L_x_114:
        /* <DEDUP_REMOVED lines=12> */
.L_x_117:
[----:B------:R-:W-:Y:S05]  /*5710*/  BSYNC B1 ;  /* 0x0000000000017941 */ /* 0x000fea0003800000 */
.L_x_116:
        /* <DEDUP_REMOVED lines=12> */
.L_x_119:
[----:B------:R-:W-:Y:S05]  /*57e0*/  BSYNC B1 ;  /* 0x0000000000017941 */ /* 0x000fea0003800000 */
.L_x_118:
        /* <DEDUP_REMOVED lines=12> */
.L_x_121:
[----:B------:R-:W-:Y:S05]  /*58b0*/  BSYNC B1 ;  /* 0x0000000000017941 */ /* 0x000fea0003800000 */
.L_x_120:
        /* <DEDUP_REMOVED lines=12> */
.L_x_123:
[----:B------:R-:W-:Y:S05]  /*5980*/  BSYNC B1 ;  /* 0x0000000000017941 */ /* 0x000fea0003800000 */
.L_x_122:
        /* <DEDUP_REMOVED lines=12> */
.L_x_125:
[----:B------:R-:W-:Y:S05]  /*5a50*/  BSYNC B1 ;  /* 0x0000000000017941 */ /* 0x000fea0003800000 */
.L_x_124:
        /* <DEDUP_REMOVED lines=12> */
.L_x_127:
[----:B------:R-:W-:Y:S05]  /*5b20*/  BSYNC B1 ;  /* 0x0000000000017941 */ /* 0x000fea0003800000 */
.L_x_126:
        /* <DEDUP_REMOVED lines=12> */
.L_x_129:
[----:B------:R-:W-:Y:S05]  /*5bf0*/  BSYNC B1 ;  /* 0x0000000000017941 */ /* 0x000fea0003800000 */
.L_x_128:
        /* <DEDUP_REMOVED lines=12> */
.L_x_131:
[----:B------:R-:W-:Y:S05]  /*5cc0*/  BSYNC B1 ;  /* 0x0000000000017941 */ /* 0x000fea0003800000 */
.L_x_130:
        /* <DEDUP_REMOVED lines=12> */
.L_x_133:
[----:B------:R-:W-:Y:S05]  /*5d90*/  BSYNC B1 ;  /* 0x0000000000017941 */ /* 0x000fea0003800000 */
.L_x_132:
        /* <DEDUP_REMOVED lines=12> */
.L_x_135:
[----:B------:R-:W-:Y:S05]  /*5e60*/  BSYNC B1 ;  /* 0x0000000000017941 */ /* 0x000fea0003800000 */
.L_x_134:
        /* <DEDUP_REMOVED lines=12> */
.L_x_137:
[----:B------:R-:W-:Y:S05]  /*5f30*/  BSYNC B1 ;  /* 0x0000000000017941 */ /* 0x000fea0003800000 */
.L_x_136:
        /* <DEDUP_REMOVED lines=12> */
.L_x_139:
[----:B------:R-:W-:Y:S05]  /*6000*/  BSYNC B1 ;  /* 0x0000000000017941 */ /* 0x000fea0003800000 */
.L_x_138:
        /* <DEDUP_REMOVED lines=12> */
.L_x_141:
[----:B------:R-:W-:Y:S05]  /*60d0*/  BSYNC B1 ;  /* 0x0000000000017941 */ /* 0x000fea0003800000 */
.L_x_140:
        /* <DEDUP_REMOVED lines=12> */
.L_x_143:
[----:B------:R-:W-:Y:S05]  /*61a0*/  BSYNC B1 ;  /* 0x0000000000017941 */ /* 0x000fea0003800000 */
.L_x_142:
        /* <DEDUP_REMOVED lines=12> */
.L_x_145:
[----:B------:R-:W-:Y:S05]  /*6270*/  BSYNC B1 ;  /* 0x0000000000017941 */ /* 0x000fea0003800000 */
.L_x_144:
        /* <DEDUP_REMOVED lines=12> */
.L_x_147:
[----:B------:R-:W-:Y:S05]  /*6340*/  BSYNC B1 ;  /* 0x0000000000017941 */ /* 0x000fea0003800000 */
.L_x_146:
        /* <DEDUP_REMOVED lines=12> */
.L_x_149:
[----:B------:R-:W-:Y:S05]  /*6410*/  BSYNC B1 ;  /* 0x0000000000017941 */ /* 0x000fea0003800000 */
.L_x_148:
        /* <DEDUP_REMOVED lines=12> */
.L_x_151:
[----:B------:R-:W-:Y:S05]  /*64e0*/  BSYNC B1 ;  /* 0x0000000000017941 */ /* 0x000fea0003800000 */
.L_x_150:
        /* <DEDUP_REMOVED lines=12> */
.L_x_153:
[----:B------:R-:W-:Y:S05]  /*65b0*/  BSYNC B1 ;  /* 0x0000000000017941 */ /* 0x000fea0003800000 */
.L_x_152:
        /* <DEDUP_REMOVED lines=12> */
.L_x_155:
[----:B------:R-:W-:Y:S05]  /*6680*/  BSYNC B1 ;  /* 0x0000000000017941 */ /* 0x000fea0003800000 */
.L_x_154:
        /* <DEDUP_REMOVED lines=12> */
.L_x_157:
[----:B------:R-:W-:Y:S05]  /*6750*/  BSYNC B1 ;  /* 0x0000000000017941 */ /* 0x000fea0003800000 */
.L_x_156:
        /* <DEDUP_REMOVED lines=12> */
.L_x_159:
[----:B------:R-:W-:Y:S05]  /*6820*/  BSYNC B1 ;  /* 0x0000000000017941 */ /* 0x000fea0003800000 */
.L_x_158:
        /* <DEDUP_REMOVED lines=12> */
.L_x_161:
[----:B------:R-:W-:Y:S05]  /*68f0*/  BSYNC B1 ;  /* 0x0000000000017941 */ /* 0x000fea0003800000 */
.L_x_160:
        /* <DEDUP_REMOVED lines=12> */
.L_x_163:
[----:B------:R-:W-:Y:S05]  /*69c0*/  BSYNC B1 ;  /* 0x0000000000017941 */ /* 0x000fea0003800000 */
.L_x_162:
[----:B-----5:R-:W-:Y:S01]  /*69d0*/  LOP3.LUT R26, R26, 0xff, RZ, 0xc0, !PT ;  /* 0x000000ff1a1a7812 */ /* 0x020fe200078ec0ff */
[----:B------:R-:W-:Y:S01]  /*69e0*/  BSSY B1, `(.L_x_164) ;  /* 0x000000b000017945 */ /* 0x000fe20003800000 */
[----:B------:R-:W-:Y:S02]  /*69f0*/  ISETP.LT.OR P0, PT, R6, 0x7a, !P0 ;  /* 0x0000007a0600780c */ /* 0x000fe40004701670 */
[----:B------:R-:W-:-:S05]  /*6a00*/  F2FP.F16.E4M3.UNPACK_B R26, R26 ;  /* 0x0000001aff1a723e */ /* 0x000fca00020006ff */
[----:B------:R-:W-:-:S05]  /*6a10*/  HADD2.F32 R26, -RZ, R26.H0_H0 ;  /* 0x2000001aff1a7230 */ /* 0x000fca0000004100 */
[----:B------:R-:W-:-:S04]  /*6a20*/  FMUL R26, R26, R15 ;  /* 0x0000000f1a1a7220 */ /* 0x000fc80000400000 */
[----:B------:R-:W-:Y:S01]  /*6a30*/  FFMA R26, R23, R14, R26 ;  /* 0x0000000e171a7223 */ /* 0x000fe2000000001a */
[----:B------:R-:W-:-:S04]  /*6a40*/  PRMT R23, RZ, 0x7610, R23 ;  /* 0x00007610ff177816 */ /* 0x000fc80000000017 */
[----:B----4-:R-:W-:-:S05]  /*6a50*/  F2FP.SATFINITE.E4M3.F32.PACK_AB_MERGE_C R27, RZ, R26, RZ ;  /* 0x0000001aff1b723e */ /* 0x010fca00048070ff */
[----:B------:R4:W-:Y:S01]  /*6a60*/  @!P4 STG.E.U8 desc[UR14][R20.64+0x78], R27 ;  /* 0x0000781b1400c986 */ /* 0x0009e2000c10110e */
[----:B------:R-:W-:Y:S05]  /*6a70*/  @P0 BRA `(.L_x_165) ;  /* 0x0000000000040947 */ /* 0x000fea0003800000 */
[----:B------:R0:W5:Y:S02]  /*6a80*/  LDG.E.U8 R23, desc[UR14][R4.64+0x79] ;  /* 0x0000790e04177981 */ /* 0x000164000c1e1100 */
.L_x_165:
[----:B------:R-:W-:Y:S05]  /*6a90*/  BSYNC B1 ;  /* 0x0000000000017941 */ /* 0x000fea0003800000 */
.L_x_164:
[----:B-----5:R-:W-:Y:S01]  /*6aa0*/  LOP3.LUT R23, R23, 0xff, RZ, 0xc0, !PT ;  /* 0x000000ff17177812 */ /* 0x020fe200078ec0ff */
[----:B------:R-:W-:Y:S01]  /*6ab0*/  BSSY B1, `(.L_x_166) ;  /* 0x000000b000017945 */ /* 0x000fe20003800000 */
[----:B------:R-:W-:Y:S02]  /*6ac0*/  ISETP.LT.OR P3, PT, R6, 0x79, !P1 ;  /* 0x000000790600780c */ /* 0x000fe40004f61670 */
[----:B------:R-:W-:-:S05]  /*6ad0*/  F2FP.F16.E4M3.UNPACK_B R23, R23 ;  /* 0x00000017ff17723e */ /* 0x000fca00020006ff */
[----:B0-2---:R-:W-:-:S05]  /*6ae0*/  HADD2.F32 R4, -RZ, R23.H0_H0 ;  /* 0x20000017ff047230 */ /* 0x005fca0000004100 */
[----:B------:R-:W-:Y:S01]  /*6af0*/  FMUL R5, R4, R15 ;  /* 0x0000000f04057220 */ /* 0x000fe20000400000 */
[----:B------:R-:W-:-:S03]  /*6b00*/  PRMT R4, RZ, 0x7610, R4 ;  /* 0x00007610ff047816 */ /* 0x000fc60000000004 */
[----:B------:R-:W-:-:S05]  /*6b10*/  FFMA R5, R22, R14, R5 ;  /* 0x0000000e16057223 */ /* 0x000fca0000000005 */
[----:B------:R-:W-:-:S05]  /*6b20*/  F2FP.SATFINITE.E4M3.F32.PACK_AB_MERGE_C R5, RZ, R5, RZ ;  /* 0x00000005ff05723e */ /* 0x000fca00048070ff */
[----:B------:R0:W-:Y:S01]  /*6b30*/  @!P0 STG.E.U8 desc[UR14][R20.64+0x79], R5 ;  /* 0x0000790514008986 */ /* 0x0001e2000c10110e */
[----:B------:R-:W-:Y:S05]  /*6b40*/  @P3 BRA `(.L_x_167) ;  /* 0x0000000000043947 */ /* 0x000fea0003800000 */
[----:B------:R2:W5:Y:S02]  /*6b50*/  LDG.E.U8 R4, desc[UR14][R24.64+0x78] ;  /* 0x0000780e18047981 */ /* 0x000564000c1e1100 */
.L_x_167:
[----:B------:R-:W-:Y:S05]  /*6b60*/  BSYNC B1 ;  /* 0x0000000000017941 */ /* 0x000fea0003800000 */
.L_x_166:
[----:B-----5:R-:W-:Y:S01]  /*6b70*/  LOP3.LUT R4, R4, 0xff, RZ, 0xc0, !PT ;  /* 0x000000ff04047812 */ /* 0x020fe200078ec0ff */
[----:B------:R-:W-:Y:S01]  /*6b80*/  BSSY B1, `(.L_x_168) ;  /* 0x000000b000017945 */ /* 0x000fe20003800000 */
[----:B------:R-:W-:Y:S02]  /*6b90*/  ISETP.LT.OR P1, PT, R6, 0x7a, !P1 ;  /* 0x0000007a0600780c */ /* 0x000fe40004f21670 */
[----:B------:R-:W-:-:S05]  /*6ba0*/  F2FP.F16.E4M3.UNPACK_B R4, R4 ;  /* 0x00000004ff04723e */ /* 0x000fca00020006ff */
[----:B------:R-:W-:-:S05]  /*6bb0*/  HADD2.F32 R4, -RZ, R4.H0_H0 ;  /* 0x20000004ff047230 */ /* 0x000fca0000004100 */
[----:B------:R-:W-:-:S04]  /*6bc0*/  FMUL R4, R4, R15 ;  /* 0x0000000f04047220 */ /* 0x000fc80000400000 */
[----:B------:R-:W-:-:S05]  /*6bd0*/  FFMA R4, R89, R14, R4 ;  /* 0x0000000e59047223 */ /* 0x000fca0000000004 */
[----:B0-----:R-:W-:Y:S02]  /*6be0*/  F2FP.SATFINITE.E4M3.F32.PACK_AB_MERGE_C R5, RZ, R4, RZ ;  /* 0x00000004ff05723e */ /* 0x001fe400048070ff */
[----:B------:R-:W-:-:S03]  /*6bf0*/  PRMT R4, RZ, 0x7610, R4 ;  /* 0x00007610ff047816 */ /* 0x000fc60000000004 */
[----:B------:R0:W-:Y:S01]  /*6c00*/  @!P3 STG.E.U8 desc[UR14][R18.64+0x78], R5 ;  /* 0x000078051200b986 */ /* 0x0001e2000c10110e */
[----:B------:R-:W-:Y:S05]  /*6c10*/  @P1 BRA `(.L_x_169) ;  /* 0x0000000000041947 */ /* 0x000fea0003800000 */
[----:B------:R0:W5:Y:S02]  /*6c20*/  LDG.E.U8 R4, desc[UR14][R24.64+0x79] ;  /* 0x0000790e18047981 */ /* 0x000164000c1e1100 */
.L_x_169:
[----:B------:R-:W-:Y:S05]  /*6c30*/  BSYNC B1 ;  /* 0x0000000000017941 */ /* 0x000fea0003800000 */
.L_x_168:
[----:B------:R-:W-:Y:S05]  /*6c40*/  @P1 BRA `(.L_x_170) ;  /* 0x0000001000281947 */ /* 0x000fea0003800000 */
[----:B-----5:R-:W-:-:S04]  /*6c50*/  LOP3.LUT R4, R4, 0xff, RZ, 0xc0, !PT ;  /* 0x000000ff04047812 */ /* 0x020fc800078ec0ff */
[----:B------:R-:W-:-:S05]  /*6c60*/  F2FP.F16.E4M3.UNPACK_B R4, R4 ;  /* 0x00000004ff04723e */ /* 0x000fca00020006ff */
[----:B------:R-:W-:-:S05]  /*6c70*/  HADD2.F32 R4, -RZ, R4.H0_H0 ;  /* 0x20000004ff047230 */ /* 0x000fca0000004100 */
[----:B0-----:R-:W-:-:S04]  /*6c80*/  FMUL R5, R4, R15 ;  /* 0x0000000f04057220 */ /* 0x001fc80000400000 */
[----:B------:R-:W-:-:S05]  /*6c90*/  FFMA R5, R88, R14, R5 ;  /* 0x0000000e58057223 */ /* 0x000fca0000000005 */
[----:B------:R-:W-:-:S05]  /*6ca0*/  F2FP.SATFINITE.E4M3.F32.PACK_AB_MERGE_C R5, RZ, R5, RZ ;  /* 0x00000005ff05723e */ /* 0x000fca00048070ff */
[----:B------:R0:W-:Y:S01]  /*6cb0*/  STG.E.U8 desc[UR14][R18.64+0x79], R5 ;  /* 0x0000790512007986 */ /* 0x0001e2000c10110e */
[----:B------:R-:W-:Y:S05]  /*6cc0*/  BRA `(.L_x_170) ;  /* 0x0000001000087947 */ /* 0x000fea0003800000 */
.L_x_41:
[----:B------:R-:W-:Y:S01]  /*6cd0*/  ISETP.GE.AND P1, PT, R30, 0x1, PT ;  /* 0x000000011e00780c */ /* 0x000fe20003f26270 */
[-C--:B--2---:R-:W-:Y:S01]  /*6ce0*/  FMUL R151, R151, R14.reuse ;  /* 0x0000000e97977220 */ /* 0x084fe20000400000 */
[-C--:B------:R-:W-:Y:S01]  /*6cf0*/  FMUL R146, R146, R14.reuse ;  /* 0x0000000e92927220 */ /* 0x080fe20000400000 */
[----:B------:R-:W-:Y:S01]  /*6d00*/  ISETP.GE.AND P0, PT, R30, 0x9, PT ;  /* 0x000000091e00780c */ /* 0x000fe20003f06270 */
[-C--:B------:R-:W-:Y:S01]  /*6d10*/  FMUL R149, R149, R14.reuse ;  /* 0x0000000e95957220 */ /* 0x080fe20000400000 */
[----:B------:R-:W-:Y:S01]  /*6d20*/  ISETP.LT.OR P4, PT, R6, 0x1, !P1 ;  /* 0x000000010600780c */ /* 0x000fe20004f81670 */
[-C--:B------:R-:W-:Y:S01]  /*6d30*/  FMUL R144, R144, R14.reuse ;  /* 0x0000000e90907220 */ /* 0x080fe20000400000 */
[----:B------:R-:W-:Y:S01]  /*6d40*/  ISETP.LT.OR P5, PT, R6, 0x2, !P1 ;  /* 0x000000020600780c */ /* 0x000fe20004fa1670 */
[-C--:B------:R-:W-:Y:S01]  /*6d50*/  FMUL R147, R147, R14.reuse ;  /* 0x0000000e93937220 */ /* 0x080fe20000400000 */
[----:B------:R-:W-:Y:S01]  /*6d60*/  F2FP.SATFINITE.E4M3.F32.PACK_AB_MERGE_C R151, RZ, R151, RZ ;  /* 0x00000097ff97723e */ /* 0x000fe200048070ff */
[----:B------:R-:W-:Y:S01]  /*6d70*/  FMUL R142, R142, R14 ;  /* 0x0000000e8e8e7220 */ /* 0x000fe20000400000 */
[----:B------:R-:W-:Y:S01]  /*6d80*/  F2FP.SATFINITE.E4M3.F32.PACK_AB_MERGE_C R5, RZ, R146, RZ ;  /* 0x00000092ff05723e */ /* 0x000fe200048070ff */
[-C--:B------:R-:W-:Y:S01]  /*6d90*/  FMUL R145, R145, R14.reuse ;  /* 0x0000000e91917220 */ /* 0x080fe20000400000 */
[----:B------:R-:W-:Y:S01]  /*6da0*/  ISETP.LT.OR P3, PT, R6, 0x1, !P0 ;  /* 0x000000010600780c */ /* 0x000fe20004761670 */
[-C--:B------:R-:W-:Y:S01]  /*6db0*/  FMUL R140, R140, R14.reuse ;  /* 0x0000000e8c8c7220 */ /* 0x080fe20000400000 */
[C---:B------:R-:W-:Y:S01]  /*6dc0*/  ISETP.LT.OR P6, PT, R6.reuse, 0xa, !P1 ;  /* 0x0000000a0600780c */ /* 0x040fe20004fc1670 */
[-C--:B------:R-:W-:Y:S01]  /*6dd0*/  FMUL R143, R143, R14.reuse ;  /* 0x0000000e8f8f7220 */ /* 0x080fe20000400000 */
[----:B------:R-:W-:Y:S01]  /*6de0*/  F2FP.SATFINITE.E4M3.F32.PACK_AB_MERGE_C R149, RZ, R149, RZ ;  /* 0x00000095ff95723e */ /* 0x000fe200048070ff */
[----:B------:R-:W-:Y:S01]  /*6df0*/  @!P4 STG.E.U8 desc[UR14][R20.64], R151 ;  /* 0x000000971400c986 */ /* 0x000fe2000c10110e */
[----:B------:R-:W-:Y:S01]  /*6e00*/  ISETP.LT.OR P4, PT, R6, 0x2, !P0 ;  /* 0x000000020600780c */ /* 0x000fe20004781670 */
[----:B------:R-:W-:Y:S01]  /*6e10*/  FMUL R138, R138, R14 ;  /* 0x0000000e8a8a7220 */ /* 0x000fe20000400000 */
[----:B------:R-:W-:Y:S01]  /*6e20*/  F2FP.SATFINITE.E4M3.F32.PACK_AB_MERGE_C R25, RZ, R144, RZ ;  /* 0x00000090ff19723e */ /* 0x000fe200048070ff */
[----:B------:R0:W-:Y:S01]  /*6e30*/  @!P5 STG.E.U8 desc[UR14][R20.64+0x1], R5 ;  /* 0x000001051400d986 */ /* 0x0001e2000c10110e */
[C---:B------:R-:W-:Y:S01]  /*6e40*/  ISETP.LT.OR P5, PT, R6.reuse, 0x9, !P1 ;  /* 0x000000090600780c */ /* 0x040fe20004fa1670 */
[-C--:B------:R-:W-:Y:S01]  /*6e50*/  FMUL R141, R141, R14.reuse ;  /* 0x0000000e8d8d7220 */ /* 0x080fe20000400000 */
[----:B------:R-:W-:Y:S01]  /*6e60*/  F2FP.SATFINITE.E4M3.F32.PACK_AB_MERGE_C R147, RZ, R147, RZ ;  /* 0x00000093ff93723e */ /* 0x000fe200048070ff */
[----:B------:R-:W-:Y:S01]  /*6e70*/  @!P3 STG.E.U8 desc[UR14][R18.64], R149 ;  /* 0x000000951200b986 */ /* 0x000fe2000c10110e */
[----:B------:R-:W-:Y:S01]  /*6e80*/  ISETP.LT.OR P3, PT, R6, 0x9, !P0 ;  /* 0x000000090600780c */ /* 0x000fe20004761670 */
[-C--:B------:R-:W-:Y:S01]  /*6e90*/  FMUL R136, R136, R14.reuse ;  /* 0x0000000e88887220 */ /* 0x080fe20000400000 */
[----:B------:R-:W-:Y:S01]  /*6ea0*/  F2FP.SATFINITE.E4M3.F32.PACK_AB_MERGE_C R145, RZ, R145, RZ ;  /* 0x00000091ff91723e */ /* 0x000fe200048070ff */
[-C--:B------:R-:W-:Y:S01]  /*6eb0*/  FMUL R139, R139, R14.reuse ;  /* 0x0000000e8b8b7220 */ /* 0x080fe20000400000 */
[----:B------:R-:W-:Y:S01]  /*6ec0*/  F2FP.SATFINITE.E4M3.F32.PACK_AB_MERGE_C R143, RZ, R143, RZ ;  /* 0x0000008fff8f723e */ /* 0x000fe200048070ff */
[----:B------:R1:W-:Y:S01]  /*6ed0*/  @!P4 STG.E.U8 desc[UR14][R18.64+0x1], R25 ;  /* 0x000001191200c986 */ /* 0x0003e2000c10110e */
[----:B------:R-:W-:Y:S01]  /*6ee0*/  ISETP.LT.OR P4, PT, R6, 0xa, !P0 ;  /* 0x0000000a0600780c */ /* 0x000fe20004781670 */
[----:B------:R-:W-:Y:S01]  /*6ef0*/  FMUL R134, R134, R14 ;  /* 0x0000000e86867220 */ /* 0x000fe20000400000 */
[----:B0-----:R-:W-:Y:S01]  /*6f00*/  F2FP.SATFINITE.E4M3.F32.PACK_AB_MERGE_C R5, RZ, R142, RZ ;  /* 0x0000008eff05723e */ /* 0x001fe200048070ff */
[----:B------:R-:W-:Y:S01]  /*6f10*/  @!P5 STG.E.U8 desc[UR14][R20.64+0x8], R147 ;  /* 0x000008931400d986 */ /* 0x000fe2000c10110e */
[C---:B------:R-:W-:Y:S01]  /*6f20*/  ISETP.LT.OR P5, PT, R6.reuse, 0x11, !P1 ;  /* 0x000000110600780c */ /* 0x040fe20004fa1670 */
[-C--:B------:R-:W-:Y:S01]  /*6f30*/  FMUL R137, R137, R14.reuse ;  /* 0x0000000e89897220 */ /* 0x080fe20000400000 */
[----:B------:R-:W-:Y:S01]  /*6f40*/  F2FP.SATFINITE.E4M3.F32.PACK_AB_MERGE_C R141, RZ, R141, RZ ;  /* 0x0000008dff8d723e */ /* 0x000fe200048070ff */
[----:B------:R0:W-:Y:S01]  /*6f50*/  @!P6 STG.E.U8 desc[UR14][R20.64+0x9], R5 ;  /* 0x000009051400e986 */ /* 0x0001e2000c10110e */
[----:B------:R-:W-:Y:S01]  /*6f60*/  ISETP.LT.OR P6, PT, R6, 0x12, !P1 ;  /* 0x000000120600780c */ /* 0x000fe20004fc1670 */
[----:B------:R-:W-:Y:S01]  /*6f70*/  FMUL R132, R132, R14 ;  /* 0x0000000e84847220 */ /* 0x000fe20000400000 */
[----:B------:R-:W-:Y:S01]  /*6f80*/  F2FP.SATFINITE.E4M3.F32.PACK_AB_MERGE_C R139, RZ, R139, RZ ;  /* 0x0000008bff8b723e */ /* 0x000fe200048070ff */
[----:B------:R-:W-:Y:S01]  /*6f90*/  @!P3 STG.E.U8 desc[UR14][R18.64+0x8], R145 ;  /* 0x000008911200b986 */ /* 0x000fe2000c10110e */
[----:B-1----:R-:W-:Y:S01]  /*6fa0*/  F2FP.SATFINITE.E4M3.F32.PACK_AB_MERGE_C R25, RZ, R140, RZ ;  /* 0x0000008cff19723e */ /* 0x002fe200048070ff */
[-C--:B------:R-:W-:Y:S01]  /*6fb0*/  FMUL R135, R135, R14.reuse ;  /* 0x0000000e87877220 */ /* 0x080fe20000400000 */
[----:B------:R-:W-:Y:S01]  /*6fc0*/  ISETP.LT.OR P3, PT, R6, 0x11, !P0 ;  /* 0x000000110600780c */ /* 0x000fe20004761670 */
[-C--:B------:R-:W-:Y:S01]  /*6fd0*/  FMUL R130, R130, R14.reuse ;  /* 0x0000000e82827220 */ /* 0x080fe20000400000 */
[----:B------:R-:W-:Y:S01]  /*6fe0*/  F2FP.SATFINITE.E4M3.F32.PACK_AB_MERGE_C R137, RZ, R137, RZ ;  /* 0x00000089ff89723e */ /* 0x000fe200048070ff */
[----:B------:R1:W-:Y:S01]  /*6ff0*/  @!P4 STG.E.U8 desc[UR14][R18.64+0x9], R25 ;  /* 0x000009191200c986 */ /* 0x0003e2000c10110e */
[C---:B------:R-:W-:Y:S01]  /*7000*/  ISETP.LT.OR P4, PT, R6.reuse, 0x12, !P0 ;  /* 0x000000120600780c */ /* 0x040fe20004781670 */
[----:B------:R-:W-:Y:S01]  /*7010*/  FMUL R133, R133, R14 ;  /* 0x0000000e85857220 */ /* 0x000fe20000400000 */
[----:B0-----:R-:W-:Y:S01]  /*7020*/  F2FP.SATFINITE.E4M3.F32.PACK_AB_MERGE_C R5, RZ, R138, RZ ;  /* 0x0000008aff05723e */ /* 0x001fe200048070ff */
[----:B------:R-:W-:Y:S01]  /*7030*/  @!P5 STG.E.U8 desc[UR14][R20.64+0x10], R143 ;  /* 0x0000108f1400d986 */ /* 0x000fe2000c10110e */
[----:B------:R-:W-:Y:S01]  /*7040*/  ISETP.LT.OR P5, PT, R6, 0x19, !P1 ;  /* 0x000000190600780c */ /* 0x000fe20004fa1670 */
[-C--:B------:R-:W-:Y:S01]  /*7050*/  FMUL R128, R128, R14.reuse ;  /* 0x0000000e80807220 */ /* 0x080fe20000400000 */
[----:B------:R-:W-:Y:S01]  /*7060*/  F2FP.SATFINITE.E4M3.F32.PACK_AB_MERGE_C R135, RZ, R135, RZ ;  /* 0x00000087ff87723e */ /* 0x000fe200048070ff */
[----:B------:R0:W-:Y:S01]  /*7070*/  @!P6 STG.E.U8 desc[UR14][R20.64+0x11], R5 ;  /* 0x000011051400e986 */ /* 0x0001e2000c10110e */
[----:B------:R-:W-:Y:S01]  /*7080*/  ISETP.LT.OR P6, PT, R6, 0x1a, !P1 ;  /* 0x0000001a0600780c */ /* 0x000fe20004fc1670 */
[-C--:B------:R-:W-:Y:S01]  /*7090*/  FMUL R131, R131, R14.reuse ;  /* 0x0000000e83837220 */ /* 0x080fe20000400000 */
[----:B------:R-:W-:Y:S01]  /*70a0*/  FMUL R126, R126, R14 ;  /* 0x0000000e7e7e7220 */ /* 0x000fe20000400000 */
[----:B-1----:R-:W-:Y:S01]  /*70b0*/  F2FP.SATFINITE.E4M3.F32.PACK_AB_MERGE_C R25, RZ, R136, RZ ;  /* 0x00000088ff19723e */ /* 0x002fe200048070ff */
[----:B------:R-:W-:Y:S01]  /*70c0*/  @!P3 STG.E.U8 desc[UR14][R18.64+0x10], R141 ;  /* 0x0000108d1200b986 */ /* 0x000fe2000c10110e */
[C---:B------:R-:W-:Y:S01]  /*70d0*/  ISETP.LT.OR P3, PT, R6.reuse, 0x19, !P0 ;  /* 0x000000190600780c */ /* 0x040fe20004761670 */
        /* <DEDUP_REMOVED lines=37> */
[-C--:B------:R-:W-:Y:S01]  /*7330*/  FMUL R114, R114, R14.reuse ;  /* 0x0000000e72727220 */ /* 0x080fe20000400000 */
        /* <DEDUP_REMOVED lines=81> */
[C---:B------:R-:W-:Y:S01]  /*7850*/  ISETP.LT.OR P6, PT, R6.reuse, 0x52, !P1 ;  /* 0x000000520600780c */ /* 0x040fe20004fc1670 */
        /* <DEDUP_REMOVED lines=22> */
[----:B------:R-:W-:-:S02]  /*79c0*/  ISETP.LT.OR P3, PT, R6, 0x59, !P0 ;  /* 0x000000590600780c */ /* 0x000fc40004761670 */
[----:B------:R-:W-:Y:S01]  /*79d0*/  F2FP.SATFINITE.E4M3.F32.PACK_AB_MERGE_C R93, RZ, R93, RZ ;  /* 0x0000005dff5d723e */ /* 0x000fe200048070ff */
[----:B------:R1:W-:Y:S01]  /*79e0*/  @!P4 STG.E.U8 desc[UR14][R18.64+0x51], R25 ;  /* 0x000051191200c986 */ /* 0x0003e2000c10110e */
[C---:B------:R-:W-:Y:S02]  /*79f0*/  ISETP.LT.OR P4, PT, R6.reuse, 0x5a, !P0 ;  /* 0x0000005a0600780c */ /* 0x040fe40004781670 */
[----:B0-----:R-:W-:Y:S01]  /*7a00*/  F2FP.SATFINITE.E4M3.F32.PACK_AB_MERGE_C R5, RZ, R102, RZ ;  /* 0x00000066ff05723e */ /* 0x001fe200048070ff */
[----:B------:R-:W-:Y:S01]  /*7a10*/  @!P5 STG.E.U8 desc[UR14][R20.64+0x58], R107 ;  /* 0x0000586b1400d986 */ /* 0x000fe2000c10110e */
[C---:B------:R-:W-:Y:S02]  /*7a20*/  ISETP.LT.OR P5, PT, R6.reuse, 0x61, !P1 ;  /* 0x000000610600780c */ /* 0x040fe40004fa1670 */
[----:B------:R-:W-:Y:S01]  /*7a30*/  F2FP.SATFINITE.E4M3.F32.PACK_AB_MERGE_C R23, RZ, R23, RZ ;  /* 0x00000017ff17723e */ /* 0x000fe200048070ff */
[----:B------:R0:W-:Y:S01]  /*7a40*/  @!P6 STG.E.U8 desc[UR14][R20.64+0x59], R5 ;  /* 0x000059051400e986 */ /* 0x0001e2000c10110e */
[----:B------:R-:W-:-:S02]  /*7a50*/  ISETP.LT.OR P6, PT, R6, 0x62, !P1 ;  /* 0x000000620600780c */ /* 0x000fc40004fc1670 */
[----:B------:R-:W-:Y:S01]  /*7a60*/  F2FP.SATFINITE.E4M3.F32.PACK_AB_MERGE_C R89, RZ, R89, RZ ;  /* 0x00000059ff59723e */ /* 0x000fe200048070ff */
[----:B------:R-:W-:Y:S01]  /*7a70*/  @!P3 STG.E.U8 desc[UR14][R18.64+0x58], R105 ;  /* 0x000058691200b986 */ /* 0x000fe2000c10110e */
[----:B-1----:R-:W-:Y:S02]  /*7a80*/  F2FP.SATFINITE.E4M3.F32.PACK_AB_MERGE_C R25, RZ, R100, RZ ;  /* 0x00000064ff19723e */ /* 0x002fe400048070ff */
[C---:B------:R-:W-:Y:S02]  /*7a90*/  ISETP.LT.OR P3, PT, R6.reuse, 0x61, !P0 ;  /* 0x000000610600780c */ /* 0x040fe40004761670 */
[----:B------:R-:W-:Y:S01]  /*7aa0*/  F2FP.SATFINITE.E4M3.F32.PACK_AB_MERGE_C R27, RZ, R88, RZ ;  /* 0x00000058ff1b723e */ /* 0x000fe200048070ff */
[----:B------:R1:W-:Y:S01]  /*7ab0*/  @!P4 STG.E.U8 desc[UR14][R18.64+0x59], R25 ;  /* 0x000059191200c986 */ /* 0x0003e2000c10110e */
[C---:B------:R-:W-:Y:S02]  /*7ac0*/  ISETP.LT.OR P4, PT, R6.reuse, 0x62, !P0 ;  /* 0x000000620600780c */ /* 0x040fe40004781670 */
[----:B0-----:R-:W-:Y:S01]  /*7ad0*/  F2FP.SATFINITE.E4M3.F32.PACK_AB_MERGE_C R5, RZ, R98, RZ ;  /* 0x00000062ff05723e */ /* 0x001fe200048070ff */
[----:B------:R-:W-:Y:S01]  /*7ae0*/  @!P5 STG.E.U8 desc[UR14][R20.64+0x60], R101 ;  /* 0x000060651400d986 */ /* 0x000fe2000c10110e */
[----:B------:R-:W-:-:S03]  /*7af0*/  ISETP.LT.OR P5, PT, R6, 0x69, !P1 ;  /* 0x000000690600780c */ /* 0x000fc60004fa1670 */
[----:B------:R0:W-:Y:S01]  /*7b00*/  @!P6 STG.E.U8 desc[UR14][R20.64+0x61], R5 ;  /* 0x000061051400e986 */ /* 0x0001e2000c10110e */
[C---:B------:R-:W-:Y:S02]  /*7b10*/  ISETP.LT.OR P6, PT, R6.reuse, 0x6a, !P1 ;  /* 0x0000006a0600780c */ /* 0x040fe40004fc1670 */
[----:B-1----:R-:W-:Y:S01]  /*7b20*/  F2FP.SATFINITE.E4M3.F32.PACK_AB_MERGE_C R25, RZ, R96, RZ ;  /* 0x00000060ff19723e */ /* 0x002fe200048070ff */
[----:B------:R-:W-:Y:S01]  /*7b30*/  @!P3 STG.E.U8 desc[UR14][R18.64+0x60], R103 ;  /* 0x000060671200b986 */ /* 0x000fe2000c10110e */
[----:B------:R-:W-:-:S03]  /*7b40*/  ISETP.LT.OR P3, PT, R6, 0x69, !P0 ;  /* 0x000000690600780c */ /* 0x000fc60004761670 */
        /* <DEDUP_REMOVED lines=12> */
[C---:B------:R-:W-:Y:S01]  /*7c10*/  ISETP.LT.OR P1, PT, R6.reuse, 0x7a, !P1 ;  /* 0x0000007a0600780c */ /* 0x040fe20004f21670 */
[----:B------:R2:W-:Y:S01]  /*7c20*/  @!P5 STG.E.U8 desc[UR14][R20.64+0x70], R95 ;  /* 0x0000705f1400d986 */ /* 0x0005e2000c10110e */
[C---:B------:R-:W-:Y:S02]  /*7c30*/  ISETP.LT.OR P5, PT, R6.reuse, 0x72, !P0 ;  /* 0x000000720600780c */ /* 0x040fe400047a1670 */
[----:B0-----:R-:W-:Y:S01]  /*7c40*/  F2FP.SATFINITE.E4M3.F32.PACK_AB_MERGE_C R5, RZ, R90, RZ ;  /* 0x0000005aff05723e */ /* 0x001fe200048070ff */
[----:B------:R2:W-:Y:S01]  /*7c50*/  @!P6 STG.E.U8 desc[UR14][R20.64+0x71], R91 ;  /* 0x0000715b1400e986 */ /* 0x0005e2000c10110e */
[C---:B------:R-:W-:Y:S02]  /*7c60*/  ISETP.LT.OR P6, PT, R6.reuse, 0x79, !P0 ;  /* 0x000000790600780c */ /* 0x040fe400047c1670 */
[----:B------:R-:W-:Y:S01]  /*7c70*/  ISETP.LT.OR P0, PT, R6, 0x7a, !P0 ;  /* 0x0000007a0600780c */ /* 0x000fe20004701670 */
[----:B------:R2:W-:Y:S01]  /*7c80*/  @!P3 STG.E.U8 desc[UR14][R18.64+0x70], R93 ;  /* 0x0000705d1200b986 */ /* 0x0005e2000c10110e */
[----:B-1----:R-:W-:-:S05]  /*7c90*/  F2FP.SATFINITE.E4M3.F32.PACK_AB_MERGE_C R25, RZ, R22, RZ ;  /* 0x00000016ff19723e */ /* 0x002fca00048070ff */
[----:B------:R2:W-:Y:S04]  /*7ca0*/  @!P5 STG.E.U8 desc[UR14][R18.64+0x71], R5 ;  /* 0x000071051200d986 */ /* 0x0005e8000c10110e */
[----:B------:R2:W-:Y:S04]  /*7cb0*/  @!P4 STG.E.U8 desc[UR14][R20.64+0x78], R23 ;  /* 0x000078171400c986 */ /* 0x0005e8000c10110e */
[----:B------:R2:W-:Y:S04]  /*7cc0*/  @!P1 STG.E.U8 desc[UR14][R20.64+0x79], R25 ;  /* 0x0000791914009986 */ /* 0x0005e8000c10110e */
[----:B------:R2:W-:Y:S04]  /*7cd0*/  @!P6 STG.E.U8 desc[UR14][R18.64+0x78], R89 ;  /* 0x000078591200e986 */ /* 0x0005e8000c10110e */
[----:B------:R2:W-:Y:S02]  /*7ce0*/  @!P0 STG.E.U8 desc[UR14][R18.64+0x79], R27 ;  /* 0x0000791b12008986 */ /* 0x0005e4000c10110e */
.L_x_170:
[----:B------:R-:W-:Y:S05]  /*7cf0*/  BSYNC B0 ;  /* 0x0000000000007941 */ /* 0x000fea0003800000 */
.L_x_40:
[C---:B------:R-:W-:Y:S01]  /*7d00*/  LEA R2, P0, R8.reuse, R2, 0x1 ;  /* 0x0000000208027211 */ /* 0x040fe200078008ff */
[----:B------:R-:W-:Y:S01]  /*7d10*/  ULDC.64 UR6, c[0x0][0x650] ;  /* 0x0001940000067ab9 */ /* 0x000fe20000000a00 */
[----:B-----5:R-:W-:Y:S01]  /*7d20*/  IMAD.U32 R4, RZ, RZ, UR12 ;  /* 0x0000000cff047e24 */ /* 0x020fe2000f8e00ff */
[----:B0-2---:R-:W-:Y:S01]  /*7d30*/  PRMT R18, RZ, 0x7610, R18 ;  /* 0x00007610ff127816 */ /* 0x005fe20000000012 */
[----:B------:R-:W-:Y:S01]  /*7d40*/  IMAD.MOV.U32 R6, RZ, RZ, -0x1 ;  /* 0xffffffffff067424 */ /* 0x000fe200078e00ff */
[----:B------:R-:W-:Y:S01]  /*7d50*/  LEA.HI.X R3, R8, R3, R0, 0x1, P0 ;  /* 0x0000000308037211 */ /* 0x000fe200000f0c00 */
[----:B------:R0:W-:Y:S01]  /*7d60*/  SYNCS.ARRIVE.TRANS64.A1T0 RZ, [R4+UR22], RZ ;  /* 0x000000ff04ff79a7 */ /* 0x0001e20008100016 */
[----:B------:R-:W-:Y:S01]  /*7d70*/  ISETP.GE.U32.AND P0, PT, R2, UR6, PT ;  /* 0x0000000602007c0c */ /* 0x000fe2000bf06070 */
[----:B------:R-:W-:-:S03]  /*7d80*/  IMAD.MOV.U32 R5, RZ, RZ, -0x1 ;  /* 0xffffffffff057424 */ /* 0x000fc600078e00ff */
[----:B------:R-:W-:Y:S01]  /*7d90*/  ISETP.GE.U32.AND.EX P0, PT, R3, UR7, PT, P0 ;  /* 0x0000000703007c0c */ /* 0x000fe2000bf06100 */
[----:B0-----:R-:W-:-:S12]  /*7da0*/  IMAD.MOV.U32 R4, RZ, RZ, -0x1 ;  /* 0xffffffffff047424 */ /* 0x001fd800078e00ff */
[----:B------:R-:W-:Y:S05]  /*7db0*/  @P0 BRA `(.L_x_171) ;  /* 0x0000000400600947 */ /* 0x000fea0003800000 */
[----:B------:R-:W0:Y:S01]  /*7dc0*/  S2R R28, SR_CTAID.X ;  /* 0x00000000001c7919 */ /* 0x000e220000002500 */
[----:B------:R-:W2:Y:S01]  /*7dd0*/  LDC.64 R22, c[0x0][0x628] ;  /* 0x00018a00ff167b82 */ /* 0x000ea20000000a00 */
[----:B------:R-:W-:Y:S01]  /*7de0*/  ULDC UR6, c[0x0][0x150] ;  /* 0x0000540000067ab9 */ /* 0x000fe20000000800 */
[----:B-1--4-:R-:W-:Y:S01]  /*7df0*/  IMAD.MOV.U32 R20, RZ, RZ, R2 ;  /* 0x000000ffff147224 */ /* 0x012fe200078e0002 */
[----:B------:R-:W1:Y:S01]  /*7e00*/  S2R R30, SR_CTAID.Y ;  /* 0x00000000001e7919 */ /* 0x000e620000002600 */
[----:B------:R-:W-:-:S04]  /*7e10*/  IMAD.MOV.U32 R21, RZ, RZ, R3 ;  /* 0x000000ffff157224 */ /* 0x000fc800078e0003 */
[----:B------:R-:W4:Y:S08]  /*7e20*/  LDC R31, c[0x0][0x144] ;  /* 0x00005100ff1f7b82 */ /* 0x000f300000000800 */
[----:B------:R-:W1:Y:S08]  /*7e30*/  LDC R6, c[0x0][0x630] ;  /* 0x00018c00ff067b82 */ /* 0x000e700000000800 */
[----:B------:R-:W1:Y:S01]  /*7e40*/  LDC.64 R26, c[0x0][0x620] ;  /* 0x00018800ff1a7b82 */ /* 0x000e620000000a00 */
[----:B--2---:R-:W-:-:S04]  /*7e50*/  ISETP.NE.U32.AND P0, PT, R22, RZ, PT ;  /* 0x000000ff1600720c */ /* 0x004fc80003f05070 */
[----:B------:R-:W-:Y:S02]  /*7e60*/  ISETP.NE.AND.EX P0, PT, R23, RZ, PT, P0 ;  /* 0x000000ff1700720c */ /* 0x000fe40003f05300 */
[----:B0-----:R-:W-:-:S05]  /*7e70*/  I2FP.F32.U32 R4, R28 ;  /* 0x0000001c00047245 */ /* 0x001fca0000201000 */
[----:B------:R-:W-:-:S04]  /*7e80*/  FMUL R4, R4, UR6 ;  /* 0x0000000604047c20 */ /* 0x000fc80008400000 */
[----:B------:R0:W2:Y:S02]  /*7e90*/  F2I.U32.TRUNC.NTZ R29, R4 ;  /* 0x00000004001d7305 */ /* 0x0000a4000020f000 */
[----:B----4-:R-:W-:Y:S05]  /*7ea0*/  @!P0 BRA `(.L_x_172) ;  /* 0x0000000000288947 */ /* 0x010fea0003800000 */
[----:B------:R-:W4:Y:S02]  /*7eb0*/  LDC R5, c[0x0][0x634] ;  /* 0x00018d00ff057b82 */ /* 0x000f240000000800 */
[----:B----4-:R-:W-:-:S05]  /*7ec0*/  IADD3 R21, P0, R2, R5, RZ ;  /* 0x0000000502157210 */ /* 0x010fca0007f1e0ff */
[----:B---3--:R-:W-:-:S04]  /*7ed0*/  IMAD.X R25, RZ, RZ, R3, P0 ;  /* 0x000000ffff197224 */ /* 0x008fc800000e0603 */
[----:B0-----:R-:W-:-:S04]  /*7ee0*/  IMAD.WIDE.U32 R4, R25, R22, RZ ;  /* 0x0000001619047225 */ /* 0x001fc800078e00ff */
[----:B------:R-:W-:-:S04]  /*7ef0*/  IMAD.WIDE.U32 R18, P0, R21, R23, R4 ;  /* 0x0000001715127225 */ /* 0x000fc80007800004 */
[----:B------:R-:W-:-:S04]  /*7f00*/  IMAD.WIDE.U32 R4, R21, R22, RZ ;  /* 0x0000001615047225 */ /* 0x000fc800078e00ff */
[----:B------:R-:W-:Y:S01]  /*7f10*/  IMAD.X R21, RZ, RZ, RZ, P0 ;  /* 0x000000ffff157224 */ /* 0x000fe200000e06ff */
[----:B------:R-:W-:Y:S01]  /*7f20*/  IADD3 RZ, P0, R5, R18, RZ ;  /* 0x0000001205ff7210 */ /* 0x000fe20007f1e0ff */
[----:B------:R-:W-:-:S04]  /*7f30*/  IMAD.MOV.U32 R20, RZ, RZ, R19 ;  /* 0x000000ffff147224 */ /* 0x000fc800078e0013 */
[----:B------:R-:W-:-:S08]  /*7f40*/  IMAD.WIDE.U32.X R20, R25, R23, R20, P0 ;  /* 0x0000001719147225 */ /* 0x000fd000000e0414 */
.L_x_172:
[-CC-:B-1-3--:R-:W-:Y:S01]  /*7f50*/  SHF.R.U64 R24, R20, R6.reuse, R21.reuse ;  /* 0x0000000614187219 */ /* 0x18afe20000001215 */
[----:B------:R-:W1:Y:S01]  /*7f60*/  LDC.64 R34, c[0x0][0x640] ;  /* 0x00019000ff227b82 */ /* 0x000e620000000a00 */
[----:B0-----:R-:W-:Y:S01]  /*7f70*/  SHF.R.U32.HI R4, RZ, R6, R21 ;  /* 0x00000006ff047219 */ /* 0x001fe20000011615 */
[----:B--2---:R-:W-:Y:S01]  /*7f80*/  IMAD.MOV R29, RZ, RZ, -R29 ;  /* 0x000000ffff1d7224 */ /* 0x004fe200078e0a1d */
[----:B------:R-:W-:Y:S01]  /*7f90*/  IADD3 R19, P0, RZ, -R24, RZ ;  /* 0x80000018ff137210 */ /* 0x000fe20007f1e0ff */
[----:B------:R-:W-:Y:S01]  /*7fa0*/  ULDC UR6, c[0x0][0x154] ;  /* 0x0000550000067ab9 */ /* 0x000fe20000000800 */
[----:B------:R-:W-:Y:S02]  /*7fb0*/  IMAD.MOV.U32 R21, RZ, RZ, 0x1 ;  /* 0x00000001ff157424 */ /* 0x000fe400078e00ff */
[----:B------:R-:W-:Y:S01]  /*7fc0*/  IMAD R29, R31, R29, R28 ;  /* 0x0000001d1f1d7224 */ /* 0x000fe200078e021c */
[----:B------:R-:W0:Y:S01]  /*7fd0*/  LDC R18, c[0x0][0x618] ;  /* 0x00018600ff127b82 */ /* 0x000e220000000800 */
[----:B------:R-:W-:-:S04]  /*7fe0*/  IMAD.X R5, RZ, RZ, ~R4, P0 ;  /* 0x000000ffff057224 */ /* 0x000fc800000e0e04 */
[-C--:B------:R-:W-:Y:S02]  /*7ff0*/  IMAD R6, R5, R26.reuse, RZ ;  /* 0x0000001a05067224 */ /* 0x080fe400078e02ff */
[C---:B------:R-:W-:Y:S01]  /*8000*/  IMAD.WIDE.U32 R4, R19.reuse, R26, R2 ;  /* 0x0000001a13047225 */ /* 0x040fe200078e0002 */
[----:B------:R-:W2:Y:S03]  /*8010*/  LDC R20, c[0x0][0x608] ;  /* 0x00018200ff147b82 */ /* 0x000ea60000000800 */
[----:B------:R-:W-:Y:S01]  /*8020*/  IMAD R19, R19, R27, R6 ;  /* 0x0000001b13137224 */ /* 0x000fe200078e0206 */
[----:B------:R-:W-:-:S03]  /*8030*/  I2FP.F32.U32 R6, R30 ;  /* 0x0000001e00067245 */ /* 0x000fc60000201000 */
[----:B------:R-:W-:Y:S01]  /*8040*/  IMAD.IADD R5, R5, 0x1, R19 ;  /* 0x0000000105057824 */ /* 0x000fe200078e0213 */
[----:B------:R-:W3:Y:S01]  /*8050*/  LDC R32, c[0x0][0x658] ;  /* 0x00019600ff207b82 */ /* 0x000ee20000000800 */
[----:B-1----:R-:W-:Y:S01]  /*8060*/  ISETP.NE.U32.AND P0, PT, R34, RZ, PT ;  /* 0x000000ff2200720c */ /* 0x002fe20003f05070 */
[----:B------:R-:W-:-:S03]  /*8070*/  IMAD.MOV.U32 R19, RZ, RZ, -0x1 ;  /* 0xffffffffff137424 */ /* 0x000fc600078e00ff */
[----:B------:R-:W-:-:S03]  /*8080*/  ISETP.NE.AND.EX P0, PT, R35, RZ, PT, P0 ;  /* 0x000000ff2300720c */ /* 0x000fc60003f05300 */
[----:B------:R-:W1:Y:S01]  /*8090*/  LDC R27, c[0x0][0x148] ;  /* 0x00005200ff1b7b82 */ /* 0x000e620000000800 */
[-CC-:B0-----:R-:W-:Y:S02]  /*80a0*/  SHF.R.U64 R22, R4, R18.reuse, R5.reuse ;  /* 0x0000001204167219 */ /* 0x181fe40000001205 */
[----:B------:R-:W-:Y:S01]  /*80b0*/  SHF.R.U32.HI R5, RZ, R18, R5 ;  /* 0x00000012ff057219 */ /* 0x000fe20000011605 */
[----:B------:R-:W-:-:S04]  /*80c0*/  FMUL R18, R6, UR6 ;  /* 0x0000000606127c20 */ /* 0x000fc80008400000 */
[----:B------:R-:W0:Y:S01]  /*80d0*/  LDC R28, c[0x0][0x600] ;  /* 0x00018000ff1c7b82 */ /* 0x000e220000000800 */
[----:B------:R4:W0:Y:S01]  /*80e0*/  F2I.U32.TRUNC.NTZ R25, R18 ;  /* 0x0000001200197305 */ /* 0x000822000020f000 */
[-CC-:B--2---:R-:W-:Y:S02]  /*80f0*/  SHF.R.U64 R6, R22, R20.reuse, R5.reuse ;  /* 0x0000001416067219 */ /* 0x184fe40000001205 */
[----:B------:R-:W-:-:S04]  /*8100*/  SHF.R.U32.HI R5, RZ, R20, R5 ;  /* 0x00000014ff057219 */ /* 0x000fc80000011605 */
[----:B------:R-:W2:Y:S01]  /*8110*/  LDC R33, c[0x0][0x648] ;  /* 0x00019200ff217b82 */ /* 0x000ea20000000800 */
[-CC-:B---3--:R-:W-:Y:S02]  /*8120*/  SHF.R.U64 R26, R6, R32.reuse, R5.reuse ;  /* 0x00000020061a7219 */ /* 0x188fe40000001205 */
[-C--:B------:R-:W-:Y:S02]  /*8130*/  SHF.L.U32 R19, R19, R32.reuse, RZ ;  /* 0x0000002013137219 */ /* 0x080fe400000006ff */
[-C--:B------:R-:W-:Y:S01]  /*8140*/  SHF.R.U32.HI R5, RZ, R32.reuse, R5 ;  /* 0x00000020ff057219 */ /* 0x080fe20000011605 */
[----:B------:R-:W-:Y:S01]  /*8150*/  IMAD.MOV.U32 R4, RZ, RZ, R26 ;  /* 0x000000ffff047224 */ /* 0x000fe200078e001a */
[----:B------:R-:W-:Y:S01]  /*8160*/  SHF.L.U32 R32, R21, R32, RZ ;  /* 0x0000002015207219 */ /* 0x000fe200000006ff */
[----:B------:R-:W3:Y:S01]  /*8170*/  LDC R36, c[0x0][0x638] ;  /* 0x00018e00ff247b82 */ /* 0x000ee20000000800 */
[----:B------:R-:W-:-:S07]  /*8180*/  LOP3.LUT R31, RZ, R19, RZ, 0x33, !PT ;  /* 0x00000013ff1f7212 */ /* 0x000fce00078e33ff */
[----:B------:R-:W0:Y:S01]  /*8190*/  LDC R37, c[0x0][0x610] ;  /* 0x00018400ff257b82 */ /* 0x000e220000000800 */
[----:B----4-:R-:W-:Y:S05]  /*81a0*/  @!P0 BRA `(.L_x_173) ;  /* 0x0000000000288947 */ /* 0x010fea0003800000 */
[----:B------:R-:W4:Y:S02]  /*81b0*/  LDC R21, c[0x0][0x64c] ;  /* 0x00019300ff157b82 */ /* 0x000f240000000800 */
[----:B----4-:R-:W-:-:S05]  /*81c0*/  IADD3 R21, P0, R26, R21, RZ ;  /* 0x000000151a157210 */ /* 0x010fca0007f1e0ff */
        /* <DEDUP_REMOVED lines=8> */
.L_x_173:
[----:B--2---:R-:W-:Y:S01]  /*8250*/  SHF.R.U64 R4, R4, R33, R5 ;  /* 0x0000002104047219 */ /* 0x004fe20000001205 */
[----:B0-----:R-:W-:Y:S01]  /*8260*/  VIADD R21, R28, 0xffffffff ;  /* 0xffffffff1c157836 */ /* 0x001fe20000000000 */
[----:B------:R-:W-:Y:S01]  /*8270*/  LOP3.LUT R19, R6, R31, RZ, 0xc0, !PT ;  /* 0x0000001f06137212 */ /* 0x000fe200078ec0ff */
[----:B------:R-:W-:Y:S02]  /*8280*/  IMAD.MOV R25, RZ, RZ, -R25 ;  /* 0x000000ffff197224 */ /* 0x000fe400078e0a19 */
[----:B------:R-:W-:Y:S02]  /*8290*/  IMAD.MOV R5, RZ, RZ, -R4 ;  /* 0x000000ffff057224 */ /* 0x000fe400078e0a04 */
[----:B------:R-:W-:Y:S01]  /*82a0*/  IMAD R6, R32, R4, R19 ;  /* 0x0000000420067224 */ /* 0x000fe200078e0213 */
[----:B------:R-:W-:Y:S01]  /*82b0*/  LOP3.LUT R19, R22, R21, RZ, 0xc0, !PT ;  /* 0x0000001516137212 */ /* 0x000fe200078ec0ff */
[----:B-1----:R-:W-:Y:S02]  /*82c0*/  @P2 IMAD R29, R27, R25, R30 ;  /* 0x000000191b1d2224 */ /* 0x002fe400078e021e */
[----:B---3--:R-:W-:-:S02]  /*82d0*/  IMAD R4, R5, R36, R26 ;  /* 0x0000002405047224 */ /* 0x008fc400078e021a */
[----:B------:R-:W-:Y:S02]  /*82e0*/  IMAD R6, R6, R37, R29 ;  /* 0x0000002506067224 */ /* 0x000fe400078e021d */
[----:B------:R-:W-:Y:S02]  /*82f0*/  IMAD R19, R4, R28, R19 ;  /* 0x0000001c04137224 */ /* 0x000fe400078e0213 */
[----:B------:R-:W-:Y:S02]  /*8300*/  IMAD.MOV.U32 R18, RZ, RZ, 0x1 ;  /* 0x00000001ff127424 */ /* 0x000fe400078e00ff */
[----:B------:R-:W-:Y:S01]  /*8310*/  IMAD.MOV.U32 R4, RZ, RZ, R24 ;  /* 0x000000ffff047224 */ /* 0x000fe200078e0018 */
[----:B------:R-:W-:Y:S02]  /*8320*/  SEL R5, R19, R6, !P2 ;  /* 0x0000000613057207 */ /* 0x000fe40005000000 */
[----:B------:R-:W-:-:S07]  /*8330*/  SEL R6, R6, R19, !P2 ;  /* 0x0000001306067207 */ /* 0x000fce0005000000 */
.L_x_171:
[----:B------:R-:W-:Y:S02]  /*8340*/  LOP3.LUT P0, RZ, R18, 0xff, RZ, 0xc0, !PT ;  /* 0x000000ff12ff7812 */ /* 0x000fe4000780c0ff */
[----:B------:R-:W-:-:S11]  /*8350*/  LOP3.LUT R150, R150, 0x1, RZ, 0x3c, !PT ;  /* 0x0000000196967812 */ /* 0x000fd600078e3cff */
[----:B------:R-:W-:Y:S05]  /*8360*/  @P0 BRA `(.L_x_174) ;  /* 0xffffff9000e00947 */ /* 0x000fea000383ffff */
[----:B------:R-:W-:Y:S05]  /*8370*/  EXIT ;  /* 0x000000000000794d */ /* 0x000fea0003800000 */
.L_x_18:
[----:B------:R-:W-:-:S08]  /*8380*/  ISETP.NE.AND P0, PT, R18, RZ, PT ;  /* 0x000000ff1200720c */ /* 0x000fd00003f05270 */
[----:B--23-5:R-:W0:-:S00]  /*8390*/  USETMAXREG.DEALLOC.CTAPOOL 0x28 ;  /* 0x00000028000079c8 */ /* 0x02ce0000080e0500 */
[----:B------:R-:W-:Y:S05]  /*83a0*/  @P0 EXIT ;  /* 0x000000000000094d */ /* 0x000fea0003800000 */
[----:B0-----:R-:W-:Y:S01]  /*83b0*/  LOP3.LUT P0, RZ, R20, 0xff, RZ, 0xc0, !PT ;  /* 0x000000ff14ff7812 */ /* 0x001fe2000780c0ff */
[----:B------:R-:W-:Y:S02]  /*83c0*/  IMAD.MOV.U32 R12, RZ, RZ, 0x1 ;  /* 0x00000001ff0c7424 */ /* 0x000fe400078e00ff */
[----:B------:R-:W-:-:S10]  /*83d0*/  IMAD.MOV.U32 R13, RZ, RZ, RZ ;  /* 0x000000ffff0d7224 */ /* 0x000fd400078e00ff */
[----:B------:R-:W-:Y:S05]  /*83e0*/  @!P0 BRA `(.L_x_175) ;  /* 0x0000000c00288947 */ /* 0x000fea0003800000 */
[----:B------:R-:W0:Y:S01]  /*83f0*/  S2R R17, SR_CgaCtaId ;  /* 0x0000000000117919 */ /* 0x000e220000008800 */
[----:B------:R-:W-:Y:S01]  /*8400*/  LOP3.LUT P0, RZ, R11, 0x1f, RZ, 0xc0, !PT ;  /* 0x0000001f0bff7812 */ /* 0x000fe2000780c0ff */
[----:B------:R-:W-:Y:S01]  /*8410*/  ULDC UR5, c[0x0][0x658] ;  /* 0x0001960000057ab9 */ /* 0x000fe20000000800 */
[----:B------:R-:W-:Y:S01]  /*8420*/  UMOV UR6, 0xffffffff ;  /* 0xffffffff00067882 */ /* 0x000fe20000000000 */
[----:B------:R-:W-:Y:S01]  /*8430*/  BSSY B0, `(.L_x_175) ;  /* 0x00000c5000007945 */ /* 0x000fe20003800000 */
[----:B------:R-:W-:Y:S01]  /*8440*/  USHF.L.U32 UR6, UR6, UR5, URZ ;  /* 0x0000000506067299 */ /* 0x000fe2000800063f */
[C---:B------:R-:W-:Y:S01]  /*8450*/  ISETP.NE.AND P3, PT, R10.reuse, RZ, PT ;  /* 0x000000ff0a00720c */ /* 0x040fe20003f65270 */
[----:B------:R-:W-:Y:S01]  /*8460*/  IMAD.MOV.U32 R15, RZ, RZ, 0x1 ;  /* 0x00000001ff0f7424 */ /* 0x000fe200078e00ff */
[----:B------:R-:W-:Y:S01]  /*8470*/  ISETP.NE.OR P0, PT, R10, RZ, !P0 ;  /* 0x000000ff0a00720c */ /* 0x000fe20004705670 */
[----:B------:R-:W-:Y:S01]  /*8480*/  IMAD.MOV.U32 R12, RZ, RZ, 0x1 ;  /* 0x00000001ff0c7424 */ /* 0x000fe200078e00ff */
[----:B------:R-:W-:Y:S01]  /*8490*/  LOP3.LUT R14, R7, 0x2, RZ, 0xfc, !PT ;  /* 0x00000002070e7812 */ /* 0x000fe200078efcff */
[----:B------:R-:W-:Y:S01]  /*84a0*/  IMAD.MOV.U32 R13, RZ, RZ, RZ ;  /* 0x000000ffff0d7224 */ /* 0x000fe200078e00ff */
[----:B------:R-:W-:Y:S01]  /*84b0*/  ULDC UR4, c[0x0][0x600] ;  /* 0x0001800000047ab9 */ /* 0x000fe20000000800 */
[----:B------:R-:W-:Y:S01]  /*84c0*/  UMOV UR7, 0x1 ;  /* 0x0000000100077882 */ /* 0x000fe20000000000 */
[----:B------:R-:W-:-:S02]  /*84d0*/  UIADD3 UR22, UR13, 0x1, URZ ;  /* 0x000000010d167890 */ /* 0x000fc4000fffe03f */
[----:B------:R-:W-:Y:S02]  /*84e0*/  UIADD3 UR16, UR4, -0x1, URZ ;  /* 0xffffffff04107890 */ /* 0x000fe4000fffe03f */
[----:B------:R-:W-:Y:S02]  /*84f0*/  USHF.L.U32 UR18, UR7, UR5, URZ ;  /* 0x0000000507127299 */ /* 0x000fe4000800063f */
[----:B------:R-:W-:Y:S01]  /*8500*/  ULOP3.LUT UR17, URZ, UR6, URZ, 0x33, !UPT ;  /* 0x000000063f117292 */ /* 0x000fe2000f8e333f */
[----:B------:R-:W-:Y:S01]  /*8510*/  ULDC.64 UR20, c[0x0][0x198] ;  /* 0x0000660000147ab9 */ /* 0x000fe20000000a00 */
[C---:B0-----:R-:W-:Y:S02]  /*8520*/  IMAD.SHL.U32 R16, R17.reuse, 0x40, RZ ;  /* 0x0000004011107824 */ /* 0x041fe400078e00ff */
[----:B------:R-:W-:-:S03]  /*8530*/  IMAD.SHL.U32 R17, R17, 0x2000, RZ ;  /* 0x0000200011117824 */ /* 0x000fc600078e00ff */
[----:B------:R-:W-:Y:S02]  /*8540*/  LOP3.LUT R16, R16, 0x40, RZ, 0xc0, !PT ;  /* 0x0000004010107812 */ /* 0x000fe400078ec0ff */
[----:B------:R-:W-:-:S07]  /*8550*/  LOP3.LUT R17, R17, 0x2000, RZ, 0xc0, !PT ;  /* 0x0000200011117812 */ /* 0x000fce00078ec0ff */
.L_x_187:
[----:B------:R-:W-:-:S03]  /*8560*/  UMOV UR4, 0xffffffff ;  /* 0xffffffff00047882 */ /* 0x000fc60000000000 */
[----:B------:R-:W-:Y:S05]  /*8570*/  BRA.DIV UR4, `(.L_x_176) ;  /* 0x0000001204987947 */ /* 0x000fea000b800000 */
[----:B------:R-:W-:-:S13]  /*8580*/  ELECT P1, URZ, PT ;  /* 0x00000000003f782f */ /* 0x000fda0003820000 */
.L_x_205:
[----:B------:R-:W0:Y:S01]  /*8590*/  LDC R10, c[0x0][0x28c] ;  /* 0x0000a300ff0a7b82 */ /* 0x000e220000000800 */
[----:B------:R-:W-:Y:S01]  /*85a0*/  BSSY B1, `(.L_x_177) ;  /* 0x0000039000017945 */ /* 0x000fe20003800000 */
[----:B0-----:R-:W-:-:S13]  /*85b0*/  ISETP.LT.OR P1, PT, R10, 0x1, !P1 ;  /* 0x000000010a00780c */ /* 0x001fda0004f21670 */
[----:B------:R-:W-:Y:S05]  /*85c0*/  @P1 BRA `(.L_x_178) ;  /* 0x0000000000d81947 */ /* 0x000fea0003800000 */
[----:B------:R-:W-:Y:S02]  /*85d0*/  IMAD R18, R5, 0x80, R16 ;  /* 0x0000008005127824 */ /* 0x000fe400078e0210 */
[----:B------:R-:W-:Y:S02]  /*85e0*/  IMAD.SHL.U32 R19, R6, 0x40, RZ ;  /* 0x0000004006137824 */ /* 0x000fe400078e00ff */
[----:B------:R-:W-:Y:S02]  /*85f0*/  IMAD.MOV.U32 R20, RZ, RZ, RZ ;  /* 0x000000ffff147224 */ /* 0x000fe400078e00ff */
[----:B------:R-:W-:Y:S02]  /*8600*/  IMAD.U32 R22, RZ, RZ, UR22 ;  /* 0x00000016ff167e24 */ /* 0x000fe4000f8e00ff */
[----:B------:R-:W-:Y:S02]  /*8610*/  IMAD.MOV.U32 R5, RZ, RZ, R12 ;  /* 0x000000ffff057224 */ /* 0x000fe400078e000c */
[----:B------:R-:W-:-:S07]  /*8620*/  IMAD.MOV.U32 R6, RZ, RZ, R13 ;  /* 0x000000ffff067224 */ /* 0x000fce00078e000d */
.L_x_182:
[----:B------:R-:W0:Y:S01]  /*8630*/  S2R R11, SR_CgaCtaId ;  /* 0x00000000000b7919 */ /* 0x000e220000008800 */
[----:B------:R-:W-:-:S04]  /*8640*/  MOV R10, 0x400 ;  /* 0x00000400000a7802 */ /* 0x000fc80000000f00 */
[----:B0-----:R-:W-:Y:S02]  /*8650*/  LEA R23, R11, R10, 0x18 ;  /* 0x0000000a0b177211 */ /* 0x001fe400078ec0ff */
[----:B------:R-:W-:Y:S01]  /*8660*/  SHF.L.U32 R10, R5, 0x1f, RZ ;  /* 0x0000001f050a7819 */ /* 0x000fe200000006ff */
[----:B------:R-:W0:Y:S02]  /*8670*/  @!P3 LDC R11, c[0x0][0x500] ;  /* 0x00014000ff0bbb82 */ /* 0x000e240000000800 */
[----:B------:R-:W-:-:S04]  /*8680*/  IMAD R21, R6, 0x8, R23 ;  /* 0x0000000806157824 */ /* 0x000fc800078e0217 */
[----:B------:R-:W1:Y:S02]  /*8690*/  SYNCS.PHASECHK.TRANS64.TRYWAIT P1, [R21+URZ+0x48], R10 ;  /* 0x0000480a150075a7 */ /* 0x000e64000802017f */
[----:B-1----:R-:W-:Y:S05]  /*86a0*/  @!P1 BRA `(.L_x_179) ;  /* 0x00000010006c9947 */ /* 0x002fea0003800000 */
.L_x_206:
[----:B-1----:R-:W-:Y:S01]  /*86b0*/  PRMT R10, R14, 0x9910, RZ ;  /* 0x000099100e0a7816 */ /* 0x002fe200000000ff */
[----:B0-----:R0:W-:Y:S03]  /*86c0*/  @!P3 SYNCS.ARRIVE.TRANS64 RZ, [R21+URZ], R11 ;  /* 0x0000000b15ffb9a7 */ /* 0x0011e6000800003f */
[----:B------:R-:W-:-:S13]  /*86d0*/  ISETP.NE.AND P1, PT, R10, 0x2, PT ;  /* 0x000000020a00780c */ /* 0x000fda0003f25270 */
[----:B0-----:R-:W-:Y:S05]  /*86e0*/  @P1 BRA `(.L_x_180) ;  /* 0x0000000000041947 */ /* 0x001fea0003800000 */
[----:B------:R-:W-:Y:S01]  /*86f0*/  BPT.TRAP 0x1 ;  /* 0x000000040000795c */ /* 0x000fe20000300000 */
.L_x_180:
[----:B------:R-:W-:Y:S05]  /*8700*/  @P0 BRA `(.L_x_181) ;  /* 0x0000000000040947 */ /* 0x000fea0003800000 */
[----:B------:R-:W-:Y:S01]  /*8710*/  BPT.TRAP 0x1 ;  /* 0x000000040000795c */ /* 0x000fe20000300000 */
.L_x_181:
[----:B------:R-:W-:Y:S01]  /*8720*/  R2UR UR15, R23 ;  /* 0x00000000170f72ca */ /* 0x000fe200000e0000 */
[C---:B------:R-:W-:Y:S01]  /*8730*/  IMAD R23, R6.reuse, 0x2000, R23 ;  /* 0x0000200006177824 */ /* 0x040fe200078e0217 */
[----:B------:R-:W-:Y:S01]  /*8740*/  R2UR UR9, R21 ;  /* 0x00000000150972ca */ /* 0x000fe200000e0000 */
[----:B------:R-:W-:Y:S01]  /*8750*/  IMAD R10, R6, 0x4000, R17 ;  /* 0x00004000060a7824 */ /* 0x000fe200078e0211 */
[----:B------:R-:W-:Y:S01]  /*8760*/  UIADD3 UR4, UP0, UR20, 0xf0, URZ ;  /* 0x000000f014047890 */ /* 0x000fe2000ff1e03f */
[----:B------:R-:W-:Y:S01]  /*8770*/  VIADD R22, R22, 0xffffffff ;  /* 0xffffffff16167836 */ /* 0x000fe20000000000 */
[----:B------:R-:W-:Y:S01]  /*8780*/  R2UR UR5, R23 ;  /* 0x00000000170572ca */ /* 0x000fe200000e0000 */
[----:B------:R-:W-:Y:S01]  /*8790*/  UIADD3 UR24, UP1, UR20, 0x1f0, URZ ;  /* 0x000001f014187890 */ /* 0x000fe2000ff3e03f */
[----:B------:R-:W-:Y:S01]  /*87a0*/  R2UR UR8, R10 ;  /* 0x000000000a0872ca */ /* 0x000fe200000e0000 */
[----:B------:R-:W-:Y:S01]  /*87b0*/  VIADD R6, R6, 0x1 ;  /* 0x0000000106067836 */ /* 0x000fe20000000000 */
[----:B------:R-:W-:Y:S01]  /*87c0*/  R2UR UR11, R19 ;  /* 0x00000000130b72ca */ /* 0x000fe200000e0000 */
[----:B------:R-:W-:Y:S01]  /*87d0*/  UIADD3.X UR25, URZ, UR21, URZ, UP1, !UPT ;  /* 0x000000153f197290 */ /* 0x000fe20008ffe43f */
[----:B------:R-:W-:Y:S01]  /*87e0*/  R2UR UR10, R20 ;  /* 0x00000000140a72ca */ /* 0x000fe200000e0000 */
[----:B------:R-:W-:Y:S01]  /*87f0*/  UMOV UR6, 0x0 ;  /* 0x0000000000067882 */ /* 0x000fe20000000000 */
[----:B------:R-:W-:Y:S01]  /*8800*/  R2UR UR12, R4 ;  /* 0x00000000040c72ca */ /* 0x000fe200000e0000 */
[----:B------:R-:W-:Y:S01]  /*8810*/  UMOV UR7, 0x10000000 ;  /* 0x1000000000077882 */ /* 0x000fe20000000000 */
[----:B------:R-:W-:Y:S01]  /*8820*/  R2UR UR19, R18 ;  /* 0x00000000121372ca */ /* 0x000fe200000e0000 */
[----:B------:R-:W-:Y:S01]  /*8830*/  UMOV UR23, 0x30000 ;  /* 0x0003000000177882 */ /* 0x000fe20000000000 */
[----:B------:R-:W-:Y:S01]  /*8840*/  ISETP.GT.AND P4, PT, R22, 0x1, PT ;  /* 0x000000011600780c */ /* 0x000fe20003f84270 */
[----:B------:R-:W-:Y:S01]  /*8850*/  UIADD3 UR14, UR5, 0x180, URZ ;  /* 0x00000180050e7890 */ /* 0x000fe2000fffe03f */
[----:B------:R-:W-:Y:S01]  /*8860*/  ISETP.NE.AND P1, PT, R6, 0x9, PT ;  /* 0x000000090600780c */ /* 0x000fe20003f25270 */
[----:B------:R-:W-:Y:S01]  /*8870*/  UIADD3.X UR5, URZ, UR21, URZ, UP0, !UPT ;  /* 0x000000153f057290 */ /* 0x000fe200087fe43f */
[----:B------:R-:W-:Y:S01]  /*8880*/  VIADD R20, R20, 0x80 ;  /* 0x0000008014147836 */ /* 0x000fe20000000000 */
[----:B------:R-:W-:Y:S01]  /*8890*/  UIADD3 UR15, UR15, 0x12180, UR8 ;  /* 0x000121800f0f7890 */ /* 0x000fe2000fffe008 */
[----:B------:R-:W-:-:S02]  /*88a0*/  SEL R10, RZ, 0x1, P1 ;  /* 0x00000001ff0a7807 */ /* 0x000fc40000800000 */
[----:B------:R-:W-:Y:S01]  /*88b0*/  UMOV UR8, UR14 ;  /* 0x0000000e00087c82 */ /* 0x000fe20008000000 */
[----:B------:R-:W-:Y:S02]  /*88c0*/  SEL R6, R6, RZ, P1 ;  /* 0x000000ff06067207 */ /* 0x000fe40000800000 */
[----:B------:R-:W-:Y:S01]  /*88d0*/  LOP3.LUT R5, R5, R10, RZ, 0x3c, !PT ;  /* 0x0000000a05057212 */ /* 0x000fe200078e3cff */
[----:B------:R0:W-:Y:S02]  /*88e0*/  UTMALDG.3D [UR8], [UR4], desc[UR6] ;  /* 0x00000608040075b4 */ /* 0x0001e40008011000 */
[----:B0-----:R-:W-:Y:S01]  /*88f0*/  UMOV UR11, UR19 ;  /* 0x00000013000b7c82 */ /* 0x001fe20008000000 */
[----:B------:R-:W-:Y:S02]  /*8900*/  UMOV UR8, UR15 ;  /* 0x0000000f00087c82 */ /* 0x000fe40008000000 */
[----:B------:R0:W-:Y:S02]  /*8910*/  UTMALDG.3D.MULTICAST [UR8], [UR24], UR23, desc[UR6] ;  /* 0x00000608180073b4 */ /* 0x0001e40008011817 */
[----:B0-----:R-:W-:Y:S05]  /*8920*/  @P4 BRA `(.L_x_182) ;  /* 0xfffffffc00404947 */ /* 0x001fea000383ffff */
.L_x_178:
[----:B------:R-:W-:Y:S05]  /*8930*/  BSYNC B1 ;  /* 0x0000000000017941 */ /* 0x000fea0003800000 */
.L_x_177:
[----:B------:R-:W-:Y:S01]  /*8940*/  LOP3.LUT P5, RZ, R15, 0xff, RZ, 0xc0, !PT ;  /* 0x000000ff0fff7812 */ /* 0x000fe200078ac0ff */
[----:B------:R-:W-:Y:S01]  /*8950*/  VIADD R6, R13, UR13 ;  /* 0x0000000d0d067c36 */ /* 0x000fe20008000000 */
[----:B------:R-:W-:Y:S01]  /*8960*/  ULDC.64 UR4, c[0x0][0x650] ;  /* 0x0001940000047ab9 */ /* 0x000fe20000000a00 */
[----:B------:R-:W-:Y:S01]  /*8970*/  IMAD.U32 R11, RZ, RZ, UR13 ;  /* 0x0000000dff0b7e24 */ /* 0x000fe2000f8e00ff */
[----:B------:R-:W-:Y:S01]  /*8980*/  UISETP.GE.U32.AND UP0, UPT, UR13, 0x9, UPT ;  /* 0x000000090d00788c */ /* 0x000fe2000bf06070 */
[----:B------:R-:W-:Y:S01]  /*8990*/  BSSY B1, `(.L_x_183) ;  /* 0x000006c000017945 */ /* 0x000fe20003800000 */
[----:B------:R-:W-:Y:S02]  /*89a0*/  ISETP.GT.U32.AND P1, PT, R6, 0x8, PT ;  /* 0x000000080600780c */ /* 0x000fe40003f24070 */
[----:B------:R-:W-:Y:S02]  /*89b0*/  PRMT R15, RZ, 0x7610, R15 ;  /* 0x00007610ff0f7816 */ /* 0x000fe4000000000f */
[----:B------:R-:W-:-:S02]  /*89c0*/  ISETP.LT.U32.AND P1, PT, R11, 0x9, P1 ;  /* 0x000000090b00780c */ /* 0x000fc40000f21070 */
[----:B------:R-:W-:Y:S01]  /*89d0*/  PLOP3.LUT P4, PT, PT, PT, UP0, 0x80, 0x0 ;  /* 0x000000000000781c */ /* 0x000fe20003f8f008 */
[----:B------:R-:W0:Y:S01]  /*89e0*/  @P5 S2R R5, SR_CgaCtaId ;  /* 0x0000000000055919 */ /* 0x000e220000008800 */
[----:B------:R-:W-:-:S04]  /*89f0*/  @P5 MOV R4, 0x400 ;  /* 0x0000040000045802 */ /* 0x000fc80000000f00 */
[----:B0-----:R-:W-:Y:S01]  /*8a00*/  @P5 LEA R10, R5, R4, 0x18 ;  /* 0x00000004050a5211 */ /* 0x001fe200078ec0ff */
[----:B------:R-:W-:-:S03]  /*8a10*/  IMAD.WIDE.U32 R4, R6, 0x38e38e39, RZ ;  /* 0x38e38e3906047825 */ /* 0x000fc600078e00ff */
[----:B------:R0:W-:Y:S01]  /*8a20*/  @P5 SYNCS.ARRIVE.TRANS64.A1T0 RZ, [R10+URZ+0xc8], RZ ;  /* 0x0000c8ff0aff59a7 */ /* 0x0001e2000810003f */
[----:B------:R-:W-:Y:S01]  /*8a30*/  IADD3 R2, P5, R2, R8, RZ ;  /* 0x0000000802027210 */ /* 0x000fe20007fbe0ff */
[----:B------:R-:W-:Y:S01]  /*8a40*/  IMAD.MOV.U32 R4, RZ, RZ, -0x1 ;  /* 0xffffffffff047424 */ /* 0x000fe200078e00ff */
[----:B------:R-:W-:Y:S02]  /*8a50*/  SHF.R.U32.HI R11, RZ, 0x1, R5 ;  /* 0x00000001ff0b7819 */ /* 0x000fe40000011605 */
[----:B------:R-:W-:Y:S01]  /*8a60*/  SEL R5, RZ, 0x1, !P1 ;  /* 0x00000001ff057807 */ /* 0x000fe20004800000 */
[----:B------:R-:W-:Y:S01]  /*8a70*/  IMAD.X R3, R3, 0x1, R0, P5 ;  /* 0x0000000103037824 */ /* 0x000fe200028e0600 */
[----:B------:R-:W-:Y:S01]  /*8a80*/  ISETP.GE.U32.AND P1, PT, R2, UR4, PT ;  /* 0x0000000402007c0c */ /* 0x000fe2000bf26070 */
[----:B------:R-:W-:Y:S01]  /*8a90*/  IMAD R13, R11, -0x9, R6 ;  /* 0xfffffff70b0d7824 */ /* 0x000fe200078e0206 */
[----:B------:R-:W-:Y:S01]  /*8aa0*/  LOP3.LUT R12, R12, R5, RZ, 0x3c, !PT ;  /* 0x000000050c0c7212 */ /* 0x000fe200078e3cff */
[----:B------:R-:W-:Y:S01]  /*8ab0*/  IMAD.MOV.U32 R6, RZ, RZ, -0x1 ;  /* 0xffffffffff067424 */ /* 0x000fe200078e00ff */
[----:B------:R-:W-:Y:S01]  /*8ac0*/  ISETP.GE.U32.AND.EX P1, PT, R3, UR5, PT, P1 ;  /* 0x0000000503007c0c */ /* 0x000fe2000bf26110 */
[----:B------:R-:W-:Y:S01]  /*8ad0*/  IMAD.MOV.U32 R5, RZ, RZ, -0x1 ;  /* 0xffffffffff057424 */ /* 0x000fe200078e00ff */
[----:B------:R-:W-:-:S02]  /*8ae0*/  @P4 LOP3.LUT R12, R12, 0x1, R11, 0x78, !PT ;  /* 0x000000010c0c4812 */ /* 0x000fc400078e780b */
[----:B0-----:R-:W-:-:S09]  /*8af0*/  PRMT R10, RZ, 0x7610, R10 ;  /* 0x00007610ff0a7816 */ /* 0x001fd2000000000a */
[----:B------:R-:W-:Y:S05]  /*8b00*/  @P1 BRA `(.L_x_184) ;  /* 0x0000000400501947 */ /* 0x000fea0003800000 */
[----:B------:R-:W0:Y:S01]  /*8b10*/  S2R R6, SR_CTAID.X ;  /* 0x0000000000067919 */ /* 0x000e220000002500 */
[----:B------:R-:W-:Y:S01]  /*8b20*/  ULDC.64 UR4, c[0x0][0x628] ;  /* 0x00018a0000047ab9 */ /* 0x000fe20000000a00 */
[----:B------:R-:W-:Y:S01]  /*8b30*/  ULDC UR7, c[0x0][0x630] ;  /* 0x00018c0000077ab9 */ /* 0x000fe20000000800 */
[----:B------:R-:W-:Y:S01]  /*8b40*/  ISETP.NE.U32.AND P1, PT, RZ, UR4, PT ;  /* 0x00000004ff007c0c */ /* 0x000fe2000bf25070 */
[----:B------:R-:W1:Y:S01]  /*8b50*/  S2R R19, SR_CTAID.Y ;  /* 0x0000000000137919 */ /* 0x000e620000002600 */
[----:B------:R-:W-:Y:S01]  /*8b60*/  ULDC UR8, c[0x0][0x150] ;  /* 0x0000540000087ab9 */ /* 0x000fe20000000800 */
[----:B------:R-:W-:Y:S01]  /*8b70*/  IMAD.MOV.U32 R4, RZ, RZ, R2 ;  /* 0x000000ffff047224 */ /* 0x000fe200078e0002 */
[----:B------:R-:W-:Y:S01]  /*8b80*/  ISETP.NE.AND.EX P1, PT, RZ, UR5, PT, P1 ;  /* 0x00000005ff007c0c */ /* 0x000fe2000bf25310 */
[----:B------:R-:W-:Y:S01]  /*8b90*/  IMAD.MOV.U32 R5, RZ, RZ, R3 ;  /* 0x000000ffff057224 */ /* 0x000fe200078e0003 */
[----:B0-----:R-:W-:-:S11]  /*8ba0*/  I2FP.F32.U32 R20, R6 ;  /* 0x0000000600147245 */ /* 0x001fd60000201000 */
[----:B------:R-:W-:Y:S05]  /*8bb0*/  @!P1 BRA `(.L_x_185) ;  /* 0x0000000000289947 */ /* 0x000fea0003800000 */
[----:B------:R-:W-:Y:S02]  /*8bc0*/  ULDC UR6, c[0x0][0x634] ;  /* 0x00018d0000067ab9 */ /* 0x000fe40000000800 */
[----:B------:R-:W-:-:S05]  /*8bd0*/  IADD3 R5, P1, R2, UR6, RZ ;  /* 0x0000000602057c10 */ /* 0x000fca000ff3e0ff */
[----:B------:R-:W-:-:S04]  /*8be0*/  IMAD.X R21, RZ, RZ, R3, P1 ;  /* 0x000000ffff157224 */ /* 0x000fc800008e0603 */
[----:B------:R-:W-:-:S04]  /*8bf0*/  IMAD.WIDE.U32 R10, R21, UR4, RZ ;  /* 0x00000004150a7c25 */ /* 0x000fc8000f8e00ff */
[----:B------:R-:W-:-:S04]  /*8c00*/  IMAD.WIDE.U32 R10, P1, R5, UR5, R10 ;  /* 0x00000005050a7c25 */ /* 0x000fc8000f82000a */
[----:B------:R-:W-:-:S04]  /*8c10*/  IMAD.WIDE.U32 R4, R5, UR4, RZ ;  /* 0x0000000405047c25 */ /* 0x000fc8000f8e00ff */
[----:B------:R-:W-:Y:S01]  /*8c20*/  IMAD.MOV.U32 R4, RZ, RZ, R11 ;  /* 0x000000ffff047224 */ /* 0x000fe200078e000b */
[----:B------:R-:W-:Y:S01]  /*8c30*/  IADD3 RZ, P4, R5, R10, RZ ;  /* 0x0000000a05ff7210 */ /* 0x000fe20007f9e0ff */
[----:B------:R-:W-:-:S04]  /*8c40*/  IMAD.X R5, RZ, RZ, RZ, P1 ;  /* 0x000000ffff057224 */ /* 0x000fc800008e06ff */
[----:B------:R-:W-:-:S08]  /*8c50*/  IMAD.WIDE.U32.X R4, R21, UR5, R4, P4 ;  /* 0x0000000515047c25 */ /* 0x000fd0000a0e0404 */
.L_x_185:
[--C-:B------:R-:W-:Y:S01]  /*8c60*/  SHF.R.U64 R18, R4, UR7, R5.reuse ;  /* 0x0000000704127c19 */ /* 0x100fe20008001205 */
[----:B------:R-:W-:Y:S01]  /*8c70*/  FMUL R20, R20, UR8 ;  /* 0x0000000814147c20 */ /* 0x000fe20008400000 */
[----:B------:R-:W0:Y:S01]  /*8c80*/  LDC R21, c[0x0][0x144] ;  /* 0x00005100ff157b82 */ /* 0x000e220000000800 */
[----:B-1----:R-:W-:Y:S01]  /*8c90*/  I2FP.F32.U32 R10, R19 ;  /* 0x00000013000a7245 */ /* 0x002fe20000201000 */
[----:B------:R-:W-:Y:S01]  /*8ca0*/  ULDC UR6, c[0x0][0x154] ;  /* 0x0000550000067ab9 */ /* 0x000fe20000000800 */
[----:B------:R-:W-:Y:S01]  /*8cb0*/  SHF.R.U32.HI R4, RZ, UR7, R5 ;  /* 0x00000007ff047c19 */ /* 0x000fe20008011605 */
[----:B------:R-:W-:Y:S01]  /*8cc0*/  ULDC.64 UR4, c[0x0][0x620] ;  /* 0x0001880000047ab9 */ /* 0x000fe20000000a00 */
[----:B------:R-:W-:Y:S01]  /*8cd0*/  IADD3 R5, P1, RZ, -R18, RZ ;  /* 0x80000012ff057210 */ /* 0x000fe20007f3e0ff */
[----:B------:R-:W1:Y:S01]  /*8ce0*/  F2I.U32.TRUNC.NTZ R20, R20 ;  /* 0x0000001400147305 */ /* 0x000e62000020f000 */
[----:B------:R-:W-:Y:S01]  /*8cf0*/  FMUL R10, R10, UR6 ;  /* 0x000000060a0a7c20 */ /* 0x000fe20008400000 */
[----:B------:R-:W2:Y:S01]  /*8d00*/  LDC R22, c[0x0][0x148] ;  /* 0x00005200ff167b82 */ /* 0x000ea20000000800 */
[----:B------:R-:W-:Y:S01]  /*8d10*/  ULDC.64 UR6, c[0x0][0x640] ;  /* 0x0001900000067ab9 */ /* 0x000fe20000000a00 */
[----:B------:R-:W-:Y:S01]  /*8d20*/  IMAD.X R4, RZ, RZ, ~R4, P1 ;  /* 0x000000ffff047224 */ /* 0x000fe200008e0e04 */
[----:B------:R-:W-:-:S03]  /*8d30*/  ISETP.NE.U32.AND P1, PT, RZ, UR6, PT ;  /* 0x00000006ff007c0c */ /* 0x000fc6000bf25070 */
[----:B------:R-:W-:Y:S01]  /*8d40*/  IMAD R4, R4, UR4, RZ ;  /* 0x0000000404047c24 */ /* 0x000fe2000f8e02ff */
[----:B------:R-:W3:Y:S01]  /*8d50*/  F2I.U32.TRUNC.NTZ R10, R10 ;  /* 0x0000000a000a7305 */ /* 0x000ee2000020f000 */
[----:B------:R-:W-:Y:S02]  /*8d60*/  ISETP.NE.AND.EX P1, PT, RZ, UR7, PT, P1 ;  /* 0x00000007ff007c0c */ /* 0x000fe4000bf25310 */
[C---:B------:R-:W-:Y:S02]  /*8d70*/  IMAD R11, R5.reuse, UR5, R4 ;  /* 0x00000005050b7c24 */ /* 0x040fe4000f8e0204 */
[----:B------:R-:W-:Y:S01]  /*8d80*/  IMAD.WIDE.U32 R4, R5, UR4, R2 ;  /* 0x0000000405047c25 */ /* 0x000fe2000f8e0002 */
[----:B------:R-:W-:-:S03]  /*8d90*/  ULDC UR4, c[0x0][0x618] ;  /* 0x0001860000047ab9 */ /* 0x000fc60000000800 */
[----:B-1----:R-:W-:Y:S02]  /*8da0*/  IMAD.MOV R20, RZ, RZ, -R20 ;  /* 0x000000ffff147224 */ /* 0x002fe400078e0a14 */
[----:B------:R-:W-:Y:S02]  /*8db0*/  IMAD.IADD R5, R5, 0x1, R11 ;  /* 0x0000000105057824 */ /* 0x000fe400078e020b */
[----:B0-----:R-:W-:-:S03]  /*8dc0*/  IMAD R6, R21, R20, R6 ;  /* 0x0000001415067224 */ /* 0x001fc600078e0206 */
[--C-:B------:R-:W-:Y:S01]  /*8dd0*/  SHF.R.U64 R20, R4, UR4, R5.reuse ;  /* 0x0000000404147c19 */ /* 0x100fe20008001205 */
[----:B---3--:R-:W-:Y:S01]  /*8de0*/  IMAD.MOV R4, RZ, RZ, -R10 ;  /* 0x000000ffff047224 */ /* 0x008fe200078e0a0a */
[----:B------:R-:W-:Y:S01]  /*8df0*/  SHF.R.U32.HI R5, RZ, UR4, R5 ;  /* 0x00000004ff057c19 */ /* 0x000fe20008011605 */
[----:B------:R-:W-:Y:S02]  /*8e00*/  ULDC UR4, c[0x0][0x608] ;  /* 0x0001820000047ab9 */ /* 0x000fe40000000800 */
[----:B--2---:R-:W-:Y:S01]  /*8e10*/  @P2 IMAD R6, R22, R4, R19 ;  /* 0x0000000416062224 */ /* 0x004fe200078e0213 */
[--C-:B------:R-:W-:Y:S02]  /*8e20*/  SHF.R.U64 R22, R20, UR4, R5.reuse ;  /* 0x0000000414167c19 */ /* 0x100fe40008001205 */
[----:B------:R-:W-:Y:S01]  /*8e30*/  SHF.R.U32.HI R5, RZ, UR4, R5 ;  /* 0x00000004ff057c19 */ /* 0x000fe20008011605 */
[----:B------:R-:W-:-:S03]  /*8e40*/  ULDC UR4, c[0x0][0x658] ;  /* 0x0001960000047ab9 */ /* 0x000fc60000000800 */
[--C-:B------:R-:W-:Y:S02]  /*8e50*/  SHF.R.U64 R19, R22, UR4, R5.reuse ;  /* 0x0000000416137c19 */ /* 0x100fe40008001205 */
[----:B------:R-:W-:-:S03]  /*8e60*/  SHF.R.U32.HI R21, RZ, UR4, R5 ;  /* 0x00000004ff157c19 */ /* 0x000fc60008011605 */
[----:B------:R-:W-:Y:S02]  /*8e70*/  IMAD.MOV.U32 R10, RZ, RZ, R19 ;  /* 0x000000ffff0a7224 */ /* 0x000fe400078e0013 */
[----:B------:R-:W-:Y:S01]  /*8e80*/  IMAD.MOV.U32 R5, RZ, RZ, R21 ;  /* 0x000000ffff057224 */ /* 0x000fe200078e0015 */
[----:B------:R-:W-:Y:S06]  /*8e90*/  @!P1 BRA `(.L_x_186) ;  /* 0x00000000002c9947 */ /* 0x000fec0003800000 */
        /* <DEDUP_REMOVED lines=9> */
[----:B------:R-:W-:-:S04]  /*8f30*/  IMAD.WIDE.U32.X R4, R21, UR7, R4, P4 ;  /* 0x0000000715047c25 */ /* 0x000fc8000a0e0404 */
[----:B------:R-:W-:-:S07]  /*8f40*/  IMAD.MOV.U32 R10, RZ, RZ, R4 ;  /* 0x000000ffff0a7224 */ /* 0x000fce00078e0004 */
.L_x_186:
[----:B------:R-:W-:Y:S01]  /*8f50*/  ULDC UR4, c[0x0][0x648] ;  /* 0x0001920000047ab9 */ /* 0x000fe20000000800 */
[----:B------:R-:W-:Y:S01]  /*8f60*/  LOP3.LUT R4, R22, UR17, RZ, 0xc0, !PT ;  /* 0x0000001116047c12 */ /* 0x000fe2000f8ec0ff */
[----:B------:R-:W-:Y:S01]  /*8f70*/  ULDC UR5, c[0x0][0x610] ;  /* 0x0001840000057ab9 */ /* 0x000fe20000000800 */
[----:B------:R-:W-:Y:S01]  /*8f80*/  SHF.R.U64 R5, R10, UR4, R5 ;  /* 0x000000040a057c19 */ /* 0x000fe20008001205 */
[----:B------:R-:W-:Y:S01]  /*8f90*/  ULDC UR4, c[0x0][0x638] ;  /* 0x00018e0000047ab9 */ /* 0x000fe20000000800 */
[----:B------:R-:W-:-:S03]  /*8fa0*/  LOP3.LUT R20, R20, UR16, RZ, 0xc0, !PT ;  /* 0x0000001014147c12 */ /* 0x000fc6000f8ec0ff */
[----:B------:R-:W-:Y:S02]  /*8fb0*/  IMAD.MOV R10, RZ, RZ, -R5 ;  /* 0x000000ffff0a7224 */ /* 0x000fe400078e0a05 */
[----:B------:R-:W-:Y:S02]  /*8fc0*/  IMAD R5, R5, UR18, R4 ;  /* 0x0000001205057c24 */ /* 0x000fe4000f8e0204 */
[----:B------:R-:W-:Y:S01]  /*8fd0*/  IMAD R19, R10, UR4, R19 ;  /* 0x000000040a137c24 */ /* 0x000fe2000f8e0213 */
[----:B------:R-:W-:Y:S01]  /*8fe0*/  ULDC UR4, c[0x0][0x600] ;  /* 0x0001800000047ab9 */ /* 0x000fe20000000800 */
[----:B------:R-:W-:Y:S02]  /*8ff0*/  IMAD R6, R5, UR5, R6 ;  /* 0x0000000505067c24 */ /* 0x000fe4000f8e0206 */
[----:B------:R-:W-:Y:S02]  /*9000*/  IMAD R19, R19, UR4, R20 ;  /* 0x0000000413137c24 */ /* 0x000fe4000f8e0214 */
[----:B------:R-:W-:-:S02]  /*9010*/  IMAD.MOV.U32 R10, RZ, RZ, 0x1 ;  /* 0x00000001ff0a7424 */ /* 0x000fc400078e00ff */
[----:B------:R-:W-:Y:S01]  /*9020*/  IMAD.MOV.U32 R4, RZ, RZ, R18 ;  /* 0x000000ffff047224 */ /* 0x000fe200078e0012 */
[----:B------:R-:W-:Y:S02]  /*9030*/  SEL R5, R19, R6, !P2 ;  /* 0x0000000613057207 */ /* 0x000fe40005000000 */
[----:B------:R-:W-:-:S07]  /*9040*/  SEL R6, R6, R19, !P2 ;  /* 0x0000001306067207 */ /* 0x000fce0005000000 */
.L_x_184:
[----:B------:R-:W-:Y:S05]  /*9050*/  BSYNC B1 ;  /* 0x0000000000017941 */ /* 0x000fea0003800000 */
.L_x_183:
[----:B------:R-:W-:-:S13]  /*9060*/  LOP3.LUT P1, RZ, R10, 0xff, RZ, 0xc0, !PT ;  /* 0x000000ff0aff7812 */ /* 0x000fda000782c0ff */
[----:B------:R-:W-:Y:S05]  /*9070*/  @P1 BRA `(.L_x_187) ;  /* 0xfffffff400381947 */ /* 0x000fea000383ffff */
[----:B------:R-:W-:Y:S05]  /*9080*/  BSYNC B0 ;  /* 0x0000000000007941 */ /* 0x000fea0003800000 */
.L_x_175:
[----:B------:R-:W-:-:S03]  /*9090*/  UMOV UR4, 0xffffffff ;  /* 0xffffffff00047882 */ /* 0x000fc60000000000 */
[----:B------:R-:W-:Y:S05]  /*90a0*/  BRA.DIV UR4, `(.L_x_188) ;  /* 0x0000000a04007947 */ /* 0x000fea000b800000 */
[----:B------:R-:W-:-:S13]  /*90b0*/  ELECT P0, URZ, PT ;  /* 0x00000000003f782f */ /* 0x000fda0003800000 */
.L_x_209:
[----:B------:R-:W-:Y:S04]  /*90c0*/  BSSY B0, `(.L_x_189) ;  /* 0x0000058000007945 */ /* 0x000fe80003800000 */
[----:B------:R-:W-:Y:S05]  /*90d0*/  @!P0 BRA `(.L_x_190) ;  /* 0x0000000400588947 */ /* 0x000fea0003800000 */
[----:B------:R-:W-:-:S04]  /*90e0*/  LOP3.LUT R7, R7, 0x2, RZ, 0xfc, !PT ;  /* 0x0000000207077812 */ /* 0x000fc800078efcff */
[----:B------:R-:W-:-:S13]  /*90f0*/  ISETP.NE.AND P0, PT, R7, 0x3, PT ;  /* 0x000000030700780c */ /* 0x000fda0003f05270 */
[----:B------:R-:W-:Y:S05]  /*9100*/  @!P0 BRA `(.L_x_191) ;  /* 0x0000000000048947 */ /* 0x000fea0003800000 */
[----:B------:R-:W-:Y:S01]  /*9110*/  BPT.TRAP 0x1 ;  /* 0x000000040000795c */ /* 0x000fe20000300000 */
.L_x_191:
[----:B------:R-:W0:Y:S01]  /*9120*/  S2R R3, SR_CgaCtaId ;  /* 0x0000000000037919 */ /* 0x000e220000008800 */
[----:B------:R-:W-:Y:S02]  /*9130*/  MOV R0, 0x400 ;  /* 0x0000040000007802 */ /* 0x000fe40000000f00 */
[----:B------:R-:W-:Y:S02]  /*9140*/  SHF.L.U32 R2, R12, 0x1f, RZ ;  /* 0x0000001f0c027819 */ /* 0x000fe400000006ff */
[----:B0-----:R-:W-:-:S05]  /*9150*/  LEA R0, R3, R0, 0x18 ;  /* 0x0000000003007211 */ /* 0x001fca00078ec0ff */
[----:B------:R-:W-:-:S04]  /*9160*/  VIADD R0, R0, 0x48 ;  /* 0x0000004800007836 */ /* 0x000fc80000000000 */
[C---:B------:R-:W-:Y:S02]  /*9170*/  IMAD R5, R13.reuse, 0x8, R0 ;  /* 0x000000080d057824 */ /* 0x040fe400078e0200 */
[----:B------:R-:W-:Y:S02]  /*9180*/  VIADD R13, R13, 0x1 ;  /* 0x000000010d0d7836 */ /* 0x000fe40000000000 */
[----:B------:R-:W0:Y:S03]  /*9190*/  SYNCS.PHASECHK.TRANS64.TRYWAIT P0, [R5+URZ], R2 ;  /* 0x00000002050075a7 */ /* 0x000e26000800017f */
[----:B------:R-:W-:-:S04]  /*91a0*/  ISETP.NE.AND P1, PT, R13, 0x9, PT ;  /* 0x000000090d00780c */ /* 0x000fc80003f25270 */
[----:B------:R-:W-:Y:S02]  /*91b0*/  SEL R3, RZ, 0x1, P1 ;  /* 0x00000001ff037807 */ /* 0x000fe40000800000 */
[----:B------:R-:W-:Y:S02]  /*91c0*/  SEL R13, R13, RZ, P1 ;  /* 0x000000ff0d0d7207 */ /* 0x000fe40000800000 */
[----:B------:R-:W-:-:S03]  /*91d0*/  LOP3.LUT R12, R12, R3, RZ, 0x3c, !PT ;  /* 0x000000030c0c7212 */ /* 0x000fc600078e3cff */
[----:B------:R-:W-:Y:S01]  /*91e0*/  IMAD R7, R13, 0x8, R0 ;  /* 0x000000080d077824 */ /* 0x000fe200078e0200 */
[----:B------:R-:W-:Y:S01]  /*91f0*/  SHF.L.U32 R4, R12, 0x1f, RZ ;  /* 0x0000001f0c047819 */ /* 0x000fe200000006ff */
[----:B0-----:R-:W-:Y:S06]  /*9200*/  @!P0 BRA `(.L_x_192) ;  /* 0x0000000400cc8947 */ /* 0x001fec0003800000 */
.L_x_210:
[----:B------:R-:W1:Y:S01]  /*9210*/  SYNCS.PHASECHK.TRANS64.TRYWAIT P0, [R7+URZ], R4 ;  /* 0x00000004070075a7 */ /* 0x000e62000800017f */
[----:B0-----:R-:W-:-:S05]  /*9220*/  VIADD R2, R13, 0x1 ;  /* 0x000000010d027836 */ /* 0x001fca0000000000 */
[----:B------:R-:W-:-:S04]  /*9230*/  ISETP.NE.AND P1, PT, R2, 0x9, PT ;  /* 0x000000090200780c */ /* 0x000fc80003f25270 */
[----:B------:R-:W-:Y:S02]  /*9240*/  SEL R3, RZ, 0x1, P1 ;  /* 0x00000001ff037807 */ /* 0x000fe40000800000 */
[----:B------:R-:W-:Y:S02]  /*9250*/  SEL R9, R2, RZ, P1 ;  /* 0x000000ff02097207 */ /* 0x000fe40000800000 */
[----:B------:R-:W-:-:S03]  /*9260*/  LOP3.LUT R12, R12, R3, RZ, 0x3c, !PT ;  /* 0x000000030c0c7212 */ /* 0x000fc600078e3cff */
[----:B------:R-:W-:Y:S01]  /*9270*/  IMAD R6, R9, 0x8, R0 ;  /* 0x0000000809067824 */ /* 0x000fe200078e0200 */
[----:B------:R-:W-:Y:S01]  /*9280*/  SHF.L.U32 R5, R12, 0x1f, RZ ;  /* 0x0000001f0c057819 */ /* 0x000fe200000006ff */
[----:B-1----:R-:W-:Y:S06]  /*9290*/  @!P0 BRA `(.L_x_193) ;  /* 0x0000000400bc8947 */ /* 0x002fec0003800000 */
.L_x_211:
[----:B------:R-:W1:Y:S01]  /*92a0*/  SYNCS.PHASECHK.TRANS64.TRYWAIT P0, [R6+URZ], R5 ;  /* 0x00000005060075a7 */ /* 0x000e62000800017f */
[----:B------:R-:W-:-:S05]  /*92b0*/  VIADD R2, R9, 0x1 ;  /* 0x0000000109027836 */ /* 0x000fca0000000000 */
[----:B------:R-:W-:-:S04]  /*92c0*/  ISETP.NE.AND P1, PT, R2, 0x9, PT ;  /* 0x000000090200780c */ /* 0x000fc80003f25270 */
[----:B------:R-:W-:Y:S02]  /*92d0*/  SEL R3, RZ, 0x1, P1 ;  /* 0x00000001ff037807 */ /* 0x000fe40000800000 */
[----:B0-----:R-:W-:Y:S02]  /*92e0*/  SEL R7, R2, RZ, P1 ;  /* 0x000000ff02077207 */ /* 0x001fe40000800000 */
[----:B------:R-:W-:-:S03]  /*92f0*/  LOP3.LUT R12, R12, R3, RZ, 0x3c, !PT ;  /* 0x000000030c0c7212 */ /* 0x000fc600078e3cff */
[----:B------:R-:W-:Y:S01]  /*9300*/  IMAD R9, R7, 0x8, R0 ;  /* 0x0000000807097824 */ /* 0x000fe200078e0200 */
[----:B------:R-:W-:Y:S01]  /*9310*/  SHF.L.U32 R4, R12, 0x1f, RZ ;  /* 0x0000001f0c047819 */ /* 0x000fe200000006ff */
[----:B-1----:R-:W-:Y:S06]  /*9320*/  @!P0 BRA `(.L_x_194) ;  /* 0x0000000400ac8947 */ /* 0x002fec0003800000 */
.L_x_212:
[----:B------:R-:W1:Y:S01]  /*9330*/  SYNCS.PHASECHK.TRANS64.TRYWAIT P0, [R9+URZ], R4 ;  /* 0x00000004090075a7 */ /* 0x000e62000800017f */
[----:B------:R-:W-:-:S05]  /*9340*/  VIADD R2, R7, 0x1 ;  /* 0x0000000107027836 */ /* 0x000fca0000000000 */
[----:B------:R-:W-:-:S04]  /*9350*/  ISETP.NE.AND P1, PT, R2, 0x9, PT ;  /* 0x000000090200780c */ /* 0x000fc80003f25270 */
[----:B------:R-:W-:Y:S02]  /*9360*/  SEL R3, RZ, 0x1, P1 ;  /* 0x00000001ff037807 */ /* 0x000fe40000800000 */
[----:B------:R-:W-:Y:S02]  /*9370*/  SEL R7, R2, RZ, P1 ;  /* 0x000000ff02077207 */ /* 0x000fe40000800000 */
[----:B------:R-:W-:-:S03]  /*9380*/  LOP3.LUT R12, R12, R3, RZ, 0x3c, !PT ;  /* 0x000000030c0c7212 */ /* 0x000fc600078e3cff */
[----:B0-----:R-:W-:Y:S01]  /*9390*/  IMAD R6, R7, 0x8, R0 ;  /* 0x0000000807067824 */ /* 0x001fe200078e0200 */
[----:B------:R-:W-:Y:S01]  /*93a0*/  SHF.L.U32 R5, R12, 0x1f, RZ ;  /* 0x0000001f0c057819 */ /* 0x000fe200000006ff */
[----:B-1----:R-:W-:Y:S06]  /*93b0*/  @!P0 BRA `(.L_x_195) ;  /* 0x00000004009c8947 */ /* 0x002fec0003800000 */
.L_x_213:
        /* <DEDUP_REMOVED lines=9> */
.L_x_214:
[----:B------:R-:W1:Y:S01]  /*9450*/  SYNCS.PHASECHK.TRANS64.TRYWAIT P0, [R9+URZ], R4 ;  /* 0x00000004090075a7 */ /* 0x000e62000800017f */
[----:B------:R-:W-:-:S05]  /*9460*/  VIADD R2, R7, 0x1 ;  /* 0x0000000107027836 */ /* 0x000fca0000000000 */
[----:B------:R-:W-:-:S04]  /*9470*/  ISETP.NE.AND P1, PT, R2, 0x9, PT ;  /* 0x000000090200780c */ /* 0x000fc80003f25270 */
[----:B------:R-:W-:Y:S02]  /*9480*/  SEL R3, RZ, 0x1, P1 ;  /* 0x00000001ff037807 */ /* 0x000fe40000800000 */
[----:B------:R-:W-:Y:S02]  /*9490*/  SEL R7, R2, RZ, P1 ;  /* 0x000000ff02077207 */ /* 0x000fe40000800000 */
[----:B------:R-:W-:-:S03]  /*94a0*/  LOP3.LUT R12, R12, R3, RZ, 0x3c, !PT ;  /* 0x000000030c0c7212 */ /* 0x000fc600078e3cff */
[----:B------:R-:W-:Y:S01]  /*94b0*/  IMAD R8, R7, 0x8, R0 ;  /* 0x0000000807087824 */ /* 0x000fe200078e0200 */
[----:B0-----:R-:W-:Y:S01]  /*94c0*/  SHF.L.U32 R5, R12, 0x1f, RZ ;  /* 0x0000001f0c057819 */ /* 0x001fe200000006ff */
[----:B-1----:R-:W-:Y:S06]  /*94d0*/  @!P0 BRA `(.L_x_197) ;  /* 0x00000004007c8947 */ /* 0x002fec0003800000 */
.L_x_215:
[----:B------:R-:W1:Y:S01]  /*94e0*/  SYNCS.PHASECHK.TRANS64.TRYWAIT P0, [R8+URZ], R5 ;  /* 0x00000005080075a7 */ /* 0x000e62000800017f */
[----:B------:R-:W-:-:S05]  /*94f0*/  VIADD R2, R7, 0x1 ;  /* 0x0000000107027836 */ /* 0x000fca0000000000 */
[----:B------:R-:W-:-:S04]  /*9500*/  ISETP.NE.AND P1, PT, R2, 0x9, PT ;  /* 0x000000090200780c */ /* 0x000fc80003f25270 */
[----:B------:R-:W-:Y:S02]  /*9510*/  SEL R3, RZ, 0x1, P1 ;  /* 0x00000001ff037807 */ /* 0x000fe40000800000 */
[----:B------:R-:W-:Y:S02]  /*9520*/  SEL R7, R2, RZ, P1 ;  /* 0x000000ff02077207 */ /* 0x000fe40000800000 */
[----:B0-----:R-:W-:-:S03]  /*9530*/  LOP3.LUT R9, R12, R3, RZ, 0x3c, !PT ;  /* 0x000000030c097212 */ /* 0x001fc600078e3cff */
[----:B------:R-:W-:Y:S01]  /*9540*/  IMAD R11, R7, 0x8, R0 ;  /* 0x00000008070b7824 */ /* 0x000fe200078e0200 */
[----:B------:R-:W-:Y:S01]  /*9550*/  SHF.L.U32 R6, R9, 0x1f, RZ ;  /* 0x0000001f09067819 */ /* 0x000fe200000006ff */
[----:B-1----:R-:W-:Y:S06]  /*9560*/  @!P0 BRA `(.L_x_198) ;  /* 0x00000004006c8947 */ /* 0x002fec0003800000 */
.L_x_216:
[----:B------:R-:W1:Y:S01]  /*9570*/  SYNCS.PHASECHK.TRANS64.TRYWAIT P0, [R11+URZ], R6 ;  /* 0x000000060b0075a7 */ /* 0x000e62000800017f */
[----:B------:R-:W-:-:S05]  /*9580*/  VIADD R2, R7, 0x1 ;  /* 0x0000000107027836 */ /* 0x000fca0000000000 */
[----:B------:R-:W-:-:S04]  /*9590*/  ISETP.NE.AND P1, PT, R2, 0x9, PT ;  /* 0x000000090200780c */ /* 0x000fc80003f25270 */
[----:B------:R-:W-:Y:S02]  /*95a0*/  SEL R4, RZ, 0x1, P1 ;  /* 0x00000001ff047807 */ /* 0x000fe40000800000 */
[----:B------:R-:W-:Y:S02]  /*95b0*/  SEL R3, R2, RZ, P1 ;  /* 0x000000ff02037207 */ /* 0x000fe40000800000 */
[----:B------:R-:W-:Y:S01]  /*95c0*/  LOP3.LUT R4, R9, R4, RZ, 0x3c, !PT ;  /* 0x0000000409047212 */ /* 0x000fe200078e3cff */
[----:B-1----:R-:W-:Y:S06]  /*95d0*/  @!P0 BRA `(.L_x_199) ;  /* 0x0000000400648947 */ /* 0x002fec0003800000 */
.L_x_217:
[----:B------:R-:W-:Y:S01]  /*95e0*/  IMAD R3, R3, 0x8, R0 ;  /* 0x0000000803037824 */ /* 0x000fe200078e0200 */
[----:B------:R-:W-:-:S07]  /*95f0*/  SHF.L.U32 R0, R4, 0x1f, RZ ;  /* 0x0000001f04007819 */ /* 0x000fce00000006ff */
.L_x_200:
[----:B--2---:R2:W3:Y:S02]  /*9600*/  SYNCS.PHASECHK.TRANS64.TRYWAIT P0, [R3+URZ], R0 ;  /* 0x00000000030075a7 */ /* 0x0044e4000800017f */
[----:B---3--:R-:W-:Y:S05]  /*9610*/  @!P0 NANOSLEEP.SYNCS 0x989680 ;  /* 0x009896800000895d */ /* 0x008fea0003900000 */
[----:B------:R-:W3:Y:S02]  /*9620*/  @!P0 SYNCS.PHASECHK.TRANS64 P0, [R3+URZ], R0 ;  /* 0x00000000030085a7 */ /* 0x000ee4000800007f */
[----:B---3--:R-:W-:Y:S05]  /*9630*/  @!P0 BRA `(.L_x_200) ;  /* 0xfffffffc00f08947 */ /* 0x008fea000383ffff */
.L_x_190:
[----:B------:R-:W-:Y:S05]  /*9640*/  BSYNC B0 ;  /* 0x0000000000007941 */ /* 0x000fea0003800000 */
.L_x_189:
[----:B------:R-:W-:Y:S05]  /*9650*/  EXIT ;  /* 0x000000000000794d */ /* 0x000fea0003800000 */
.L_x_20:
[----:B0-----:R-:W-:-:S04]  /*9660*/  IMAD.U32 R19, RZ, RZ, UR11 ;  /* 0x0000000bff137e24 */ /* 0x001fc8000f8e00ff */
[----:B------:R0:W1:Y:S03]  /*9670*/  SYNCS.PHASECHK.TRANS64.TRYWAIT P0, [R19+URZ+-0x8], R18 ;  /* 0xfffff812130075a7 */ /* 0x000066000800017f */
[----:B-1----:R-:W-:Y:S05]  /*9680*/  @!P0 NANOSLEEP.SYNCS 0x989680 ;  /* 0x009896800000895d */ /* 0x002fea0003900000 */
[----:B------:R-:W1:Y:S02]  /*9690*/  @!P0 SYNCS.PHASECHK.TRANS64 P0, [R19+URZ+-0x8], R18 ;  /* 0xfffff812130085a7 */ /* 0x000e64000800007f */
[----:B-1----:R-:W-:Y:S05]  /*96a0*/  @!P0 BRA `(.L_x_20) ;  /* 0xfffffffc00ec8947 */ /* 0x002fea000383ffff */
[----:B------:R-:W-:Y:S05]  /*96b0*/  BRA `(.L_x_201) ;  /* 0xffffff8000287947 */ /* 0x000fea000383ffff */
.L_x_25:
[----:B-1----:R-:W-:-:S04]  /*96c0*/  IMAD.U32 R19, RZ, RZ, UR6 ;  /* 0x00000006ff137e24 */ /* 0x002fc8000f8e00ff */
[----:B------:R1:W4:Y:S03]  /*96d0*/  SYNCS.PHASECHK.TRANS64.TRYWAIT P0, [R19+URZ], R18 ;  /* 0x00000012130075a7 */ /* 0x000326000800017f */
[----:B----4-:R-:W-:Y:S05]  /*96e0*/  @!P0 NANOSLEEP.SYNCS 0x989680 ;  /* 0x009896800000895d */ /* 0x010fea0003900000 */
[----:B------:R-:W4:Y:S02]  /*96f0*/  @!P0 SYNCS.PHASECHK.TRANS64 P0, [R19+URZ], R18 ;  /* 0x00000012130085a7 */ /* 0x000f24000800007f */
[----:B----4-:R-:W-:Y:S05]  /*9700*/  @!P0 BRA `(.L_x_25) ;  /* 0xfffffffc00ec8947 */ /* 0x010fea000383ffff */
[----:B------:R-:W-:Y:S05]  /*9710*/  BRA `(.L_x_24) ;  /* 0xffffff8400547947 */ /* 0x000fea000383ffff */
.L_x_31:
[----:B-1----:R-:W-:-:S04]  /*9720*/  IMAD.U32 R21, RZ, RZ, UR16 ;  /* 0x00000010ff157e24 */ /* 0x002fc8000f8e00ff */
[----:B------:R1:W4:Y:S03]  /*9730*/  SYNCS.PHASECHK.TRANS64.TRYWAIT P0, [R21+URZ], R20 ;  /* 0x00000014150075a7 */ /* 0x000326000800017f */
[----:B----4-:R-:W-:Y:S05]  /*9740*/  @!P0 NANOSLEEP.SYNCS 0x989680 ;  /* 0x009896800000895d */ /* 0x010fea0003900000 */
[----:B------:R-:W4:Y:S02]  /*9750*/  @!P0 SYNCS.PHASECHK.TRANS64 P0, [R21+URZ], R20 ;  /* 0x00000014150085a7 */ /* 0x000f24000800007f */
[----:B----4-:R-:W-:Y:S05]  /*9760*/  @!P0 BRA `(.L_x_31) ;  /* 0xfffffffc00ec8947 */ /* 0x010fea000383ffff */
[----:B------:R-:W-:Y:S05]  /*9770*/  BRA `(.L_x_30) ;  /* 0xffffff8c00bc7947 */ /* 0x000fea000383ffff */
.L_x_39:
[----:B0-----:R-:W-:-:S04]  /*9780*/  IMAD.U32 R19, RZ, RZ, UR11 ;  /* 0x0000000bff137e24 */ /* 0x001fc8000f8e00ff */
[----:B------:R0:W1:Y:S03]  /*9790*/  SYNCS.PHASECHK.TRANS64.TRYWAIT P0, [R19+URZ+0x8], R18 ;  /* 0x00000812130075a7 */ /* 0x000066000800017f */
[----:B-1----:R-:W-:Y:S05]  /*97a0*/  @!P0 NANOSLEEP.SYNCS 0x989680 ;  /* 0x009896800000895d */ /* 0x002fea0003900000 */
[----:B------:R-:W1:Y:S02]  /*97b0*/  @!P0 SYNCS.PHASECHK.TRANS64 P0, [R19+URZ+0x8], R18 ;  /* 0x00000812130085a7 */ /* 0x000e64000800007f */
[----:B-1----:R-:W-:Y:S05]  /*97c0*/  @!P0 BRA `(.L_x_39) ;  /* 0xfffffffc00ec8947 */ /* 0x002fea000383ffff */
[----:B------:R-:W-:Y:S05]  /*97d0*/  BRA `(.L_x_202) ;  /* 0xffffff9c00587947 */ /* 0x000fea000383ffff */
.L_x_176:
[----:B------:R-:W-:Y:S01]  /*97e0*/  BSSY B1, `(.L_x_203) ;  /* 0x0000006000017945 */ /* 0x000fe20003800000 */
[----:B------:R-:W-:-:S07]  /*97f0*/  IMAD.MOV.U32 R10, RZ, RZ, -0x1 ;  /* 0xffffffffff0a7424 */ /* 0x000fce00078e00ff */
[----:B------:R-:W-:Y:S05]  /*9800*/  WARPSYNC.COLLECTIVE R10, `(.L_x_204) ;  /* 0x000000000a0c7348 */ /* 0x000fea0003c00000 */
[----:B------:R-:W-:Y:S02]  /*9810*/  ELECT P1, UR62, PT ;  /* 0x00000000003e782f */ /* 0x000fe40003820000 */
[----:B------:R-:W-:Y:S01]  /*9820*/  MOV R10, UR62 ;  /* 0x0000003e000a7c02 */ /* 0x000fe20008000f00 */
[----:B------:R-:W-:Y:S10]  /*9830*/  ENDCOLLECTIVE ;  /* 0x000000000000791b */ /* 0x000ff40003800000 */
.L_x_204:
[----:B------:R-:W-:Y:S05]  /*9840*/  BSYNC B1 ;  /* 0x0000000000017941 */ /* 0x000fea0003800000 */
.L_x_203:
[----:B------:R-:W-:Y:S05]  /*9850*/  BRA `(.L_x_205) ;  /* 0xffffffec004c7947 */ /* 0x000fea000383ffff */
.L_x_179:
[----:B-1----:R1:W2:Y:S02]  /*9860*/  SYNCS.PHASECHK.TRANS64.TRYWAIT P1, [R21+URZ+0x48], R10 ;  /* 0x0000480a150075a7 */ /* 0x0022a4000802017f */
[----:B--2---:R-:W-:Y:S05]  /*9870*/  @!P1 NANOSLEEP.SYNCS 0x989680 ;  /* 0x009896800000995d */ /* 0x004fea0003900000 */
[----:B------:R-:W2:Y:S02]  /*9880*/  @!P1 SYNCS.PHASECHK.TRANS64 P1, [R21+URZ+0x48], R10 ;  /* 0x0000480a150095a7 */ /* 0x000ea4000802007f */
[----:B--2---:R-:W-:Y:S05]  /*9890*/  @!P1 BRA `(.L_x_179) ;  /* 0xfffffffc00f09947 */ /* 0x004fea000383ffff */
[----:B------:R-:W-:Y:S05]  /*98a0*/  BRA `(.L_x_206) ;  /* 0xffffffec00807947 */ /* 0x000fea000383ffff */
.L_x_188:
[----:B------:R-:W-:Y:S01]  /*98b0*/  BSSY B0, `(.L_x_207) ;  /* 0x0000006000007945 */ /* 0x000fe20003800000 */
[----:B------:R-:W-:-:S07]  /*98c0*/  IMAD.MOV.U32 R10, RZ, RZ, -0x1 ;  /* 0xffffffffff0a7424 */ /* 0x000fce00078e00ff */
[----:B------:R-:W-:Y:S05]  /*98d0*/  WARPSYNC.COLLECTIVE R10, `(.L_x_208) ;  /* 0x000000000a0c7348 */ /* 0x000fea0003c00000 */
[----:B------:R-:W-:Y:S02]  /*98e0*/  ELECT P1, UR62, PT ;  /* 0x00000000003e782f */ /* 0x000fe40003820000 */
[----:B------:R-:W-:Y:S01]  /*98f0*/  MOV R10, UR62 ;  /* 0x0000003e000a7c02 */ /* 0x000fe20008000f00 */
[----:B------:R-:W-:Y:S10]  /*9900*/  ENDCOLLECTIVE ;  /* 0x000000000000791b */ /* 0x000ff40003800000 */
.L_x_208:
[----:B------:R-:W-:Y:S05]  /*9910*/  BSYNC B0 ;  /* 0x0000000000007941 */ /* 0x000fea0003800000 */
.L_x_207:
[----:B------:R-:W-:Y:S01]  /*9920*/  PLOP3.LUT P0, PT, P1, PT, PT, 0x80, 0x0 ;  /* 0x000000000000781c */ /* 0x000fe20000f0f070 */
[----:B------:R-:W-:-:S12]  /*9930*/  BRA `(.L_x_209) ;  /* 0xfffffff400e07947 */ /* 0x000fd8000383ffff */
.L_x_192:
[----:B0-----:R0:W1:Y:S02]  /*9940*/  SYNCS.PHASECHK.TRANS64.TRYWAIT P0, [R5+URZ], R2 ;  /* 0x00000002050075a7 */ /* 0x001064000800017f */
[----:B-1----:R-:W-:Y:S05]  /*9950*/  @!P0 NANOSLEEP.SYNCS 0x989680 ;  /* 0x009896800000895d */ /* 0x002fea0003900000 */
[----:B------:R-:W1:Y:S02]  /*9960*/  @!P0 SYNCS.PHASECHK.TRANS64 P0, [R5+URZ], R2 ;  /* 0x00000002050085a7 */ /* 0x000e64000800007f */
[----:B-1----:R-:W-:Y:S05]  /*9970*/  @!P0 BRA `(.L_x_192) ;  /* 0xfffffffc00f08947 */ /* 0x002fea000383ffff */
[----:B------:R-:W-:Y:S05]  /*9980*/  BRA `(.L_x_210) ;  /* 0xfffffff800207947 */ /* 0x000fea000383ffff */
.L_x_193:
[----:B0-----:R0:W1:Y:S02]  /*9990*/  SYNCS.PHASECHK.TRANS64.TRYWAIT P0, [R7+URZ], R4 ;  /* 0x00000004070075a7 */ /* 0x001064000800017f */
[----:B-1----:R-:W-:Y:S05]  /*99a0*/  @!P0 NANOSLEEP.SYNCS 0x989680 ;  /* 0x009896800000895d */ /* 0x002fea0003900000 */
[----:B------:R-:W1:Y:S02]  /*99b0*/  @!P0 SYNCS.PHASECHK.TRANS64 P0, [R7+URZ], R4 ;  /* 0x00000004070085a7 */ /* 0x000e64000800007f */
[----:B-1----:R-:W-:Y:S05]  /*99c0*/  @!P0 BRA `(.L_x_193) ;  /* 0xfffffffc00f08947 */ /* 0x002fea000383ffff */
[----:B------:R-:W-:Y:S05]  /*99d0*/  BRA `(.L_x_211) ;  /* 0xfffffff800307947 */ /* 0x000fea000383ffff */
.L_x_194:
[----:B0-----:R0:W1:Y:S02]  /*99e0*/  SYNCS.PHASECHK.TRANS64.TRYWAIT P0, [R6+URZ], R5 ;  /* 0x00000005060075a7 */ /* 0x001064000800017f */
[----:B-1----:R-:W-:Y:S05]  /*99f0*/  @!P0 NANOSLEEP.SYNCS 0x989680 ;  /* 0x009896800000895d */ /* 0x002fea0003900000 */
[----:B------:R-:W1:Y:S02]  /*9a00*/  @!P0 SYNCS.PHASECHK.TRANS64 P0, [R6+URZ], R5 ;  /* 0x00000005060085a7 */ /* 0x000e64000800007f */
[----:B-1----:R-:W-:Y:S05]  /*9a10*/  @!P0 BRA `(.L_x_194) ;  /* 0xfffffffc00f08947 */ /* 0x002fea000383ffff */
[----:B------:R-:W-:Y:S05]  /*9a20*/  BRA `(.L_x_212) ;  /* 0xfffffff800407947 */ /* 0x000fea000383ffff */
.L_x_195:
[----:B0-----:R0:W1:Y:S02]  /*9a30*/  SYNCS.PHASECHK.TRANS64.TRYWAIT P0, [R9+URZ], R4 ;  /* 0x00000004090075a7 */ /* 0x001064000800017f */
[----:B-1----:R-:W-:Y:S05]  /*9a40*/  @!P0 NANOSLEEP.SYNCS 0x989680 ;  /* 0x009896800000895d */ /* 0x002fea0003900000 */
[----:B------:R-:W1:Y:S02]  /*9a50*/  @!P0 SYNCS.PHASECHK.TRANS64 P0, [R9+URZ], R4 ;  /* 0x00000004090085a7 */ /* 0x000e64000800007f */
[----:B-1----:R-:W-:Y:S05]  /*9a60*/  @!P0 BRA `(.L_x_195) ;  /* 0xfffffffc00f08947 */ /* 0x002fea000383ffff */
[----:B------:R-:W-:Y:S05]  /*9a70*/  BRA `(.L_x_213) ;  /* 0xfffffff800507947 */ /* 0x000fea000383ffff */
.L_x_196:
[----:B0-----:R0:W1:Y:S02]  /*9a80*/  SYNCS.PHASECHK.TRANS64.TRYWAIT P0, [R6+URZ], R5 ;  /* 0x00000005060075a7 */ /* 0x001064000800017f */
[----:B-1----:R-:W-:Y:S05]  /*9a90*/  @!P0 NANOSLEEP.SYNCS 0x989680 ;  /* 0x009896800000895d */ /* 0x002fea0003900000 */
[----:B------:R-:W1:Y:S02]  /*9aa0*/  @!P0 SYNCS.PHASECHK.TRANS64 P0, [R6+URZ], R5 ;  /* 0x00000005060085a7 */ /* 0x000e64000800007f */
[----:B-1----:R-:W-:Y:S05]  /*9ab0*/  @!P0 BRA `(.L_x_196) ;  /* 0xfffffffc00f08947 */ /* 0x002fea000383ffff */
[----:B------:R-:W-:Y:S05]  /*9ac0*/  BRA `(.L_x_214) ;  /* 0xfffffff800607947 */ /* 0x000fea000383ffff */
.L_x_197:
[----:B0-----:R0:W1:Y:S02]  /*9ad0*/  SYNCS.PHASECHK.TRANS64.TRYWAIT P0, [R9+URZ], R4 ;  /* 0x00000004090075a7 */ /* 0x001064000800017f */
[----:B-1----:R-:W-:Y:S05]  /*9ae0*/  @!P0 NANOSLEEP.SYNCS 0x989680 ;  /* 0x009896800000895d */ /* 0x002fea0003900000 */
[----:B------:R-:W1:Y:S02]  /*9af0*/  @!P0 SYNCS.PHASECHK.TRANS64 P0, [R9+URZ], R4 ;  /* 0x00000004090085a7 */ /* 0x000e64000800007f */
[----:B-1----:R-:W-:Y:S05]  /*9b00*/  @!P0 BRA `(.L_x_197) ;  /* 0xfffffffc00f08947 */ /* 0x002fea000383ffff */
[----:B------:R-:W-:Y:S05]  /*9b10*/  BRA `(.L_x_215) ;  /* 0xfffffff800707947 */ /* 0x000fea000383ffff */
.L_x_198:
[----:B0-----:R0:W1:Y:S02]  /*9b20*/  SYNCS.PHASECHK.TRANS64.TRYWAIT P0, [R8+URZ], R5 ;  /* 0x00000005080075a7 */ /* 0x001064000800017f */
[----:B-1----:R-:W-:Y:S05]  /*9b30*/  @!P0 NANOSLEEP.SYNCS 0x989680 ;  /* 0x009896800000895d */ /* 0x002fea0003900000 */
[----:B------:R-:W1:Y:S02]  /*9b40*/  @!P0 SYNCS.PHASECHK.TRANS64 P0, [R8+URZ], R5 ;  /* 0x00000005080085a7 */ /* 0x000e64000800007f */
[----:B-1----:R-:W-:Y:S05]  /*9b50*/  @!P0 BRA `(.L_x_198) ;  /* 0xfffffffc00f08947 */ /* 0x002fea000383ffff */
[----:B------:R-:W-:Y:S05]  /*9b60*/  BRA `(.L_x_216) ;  /* 0xfffffff800807947 */ /* 0x000fea000383ffff */
.L_x_199:
[----:B-1----:R1:W2:Y:S02]  /*9b70*/  SYNCS.PHASECHK.TRANS64.TRYWAIT P0, [R11+URZ], R6 ;  /* 0x000000060b0075a7 */ /* 0x0022a4000800017f */
[----:B--2---:R-:W-:Y:S05]  /*9b80*/  @!P0 NANOSLEEP.SYNCS 0x989680 ;  /* 0x009896800000895d */ /* 0x004fea0003900000 */
[----:B------:R-:W2:Y:S02]  /*9b90*/  @!P0 SYNCS.PHASECHK.TRANS64 P0, [R11+URZ], R6 ;  /* 0x000000060b0085a7 */ /* 0x000ea4000800007f */
[----:B--2---:R-:W-:Y:S05]  /*9ba0*/  @!P0 BRA `(.L_x_199) ;  /* 0xfffffffc00f08947 */ /* 0x004fea000383ffff */
[----:B------:R-:W-:Y:S05]  /*9bb0*/  BRA `(.L_x_217) ;  /* 0xfffffff800887947 */ /* 0x000fea000383ffff */
.L_x_218:
[----:B------:R-:W-:-:S00]  /*9bc0*/  BRA `(.L_x_218) ;  /* 0xfffffffc00fc7947 */ /* 0x000fc0000383ffff */
[----:B------:R-:W-:-:S00]  /*9bd0*/  NOP ;  /* 0x0000000000007918 */ /* 0x000fc00000000000 */
        /* <DEDUP_REMOVED lines=10> */
.L_x_219:


//--------------------- .nv.shared._ZN7cutlass13device_kernelINS_4gemm6kernel13GemmUniversalIN4cute5tupleIJiiiiEEENS1_10collective13CollectiveMmaINS1_37MainloopSm90TmaGmmaWarpSpecializedFP8ILi9ENS5_IJNS4_1CILi2EEENSA_ILi1EEESC_EEENS1_32KernelTmaWarpSpecializedPingpongEEENS5_IJNSA_ILi64EEENSA_ILi128EEESH_EEENS_12float_e4m3_tENS5_IJlSC_lEEESJ_SK_NS4_8TiledMMAINS4_8MMA_AtomIJNS4_4SM904GMMA31MMA_64x128x32_F32E4M3E4M3_SS_TNILNSO_7ScaleInE1ELSQ_1EEEEEENS4_6LayoutINS5_IJSC_SC_SC_EEENS5_IJNSA_ILi0EEESV_SV_EEEEENS5_IJNS4_10UnderscoreESY_SY_EEEEENS4_13SM90_TMA_LOADENS4_14ComposedLayoutINS4_7SwizzleILi3ELi4ELi3EEENS4_18smem_ptr_flag_bitsILi8EEENST_INS5_IJNSA_ILi8EEESH_EEENS5_IJSH_SC_EEEEEEEvNS4_8identityENS4_23SM90_TMA_LOAD_MULTICASTES1B_vS1C_EENS_8epilogue10collective6detail29Sm90TmaWarpSpecializedAdapterINS1G_15DefaultEpilogueISJ_SK_SK_NS1F_6thread17LinearCombinationISJ_Li1EffLNS1K_9ScaleType4KindE0ELNS_15FloatRoundStyleE2ESJ_EENS1_15EpilogueDefaultEEEEEvvEEEEvNT_6ParamsE --------------------------
	.section	.nv.shared._ZN7cutlass13device_kernelINS_4gemm6kernel13GemmUniversalIN4cute5tupleIJiiiiEEENS1_10collective13CollectiveMmaINS1_37MainloopSm90TmaGmmaWarpSpecializedFP8ILi9ENS5_IJNS4_1CILi2EEENSA_ILi1EEESC_EEENS1_32KernelTmaWarpSpecializedPingpongEEENS5_IJNSA_ILi64EEENSA_ILi128EEESH_EEENS_12float_e4m3_tENS5_IJlSC_lEEESJ_SK_NS4_8TiledMMAINS4_8MMA_AtomIJNS4_4SM904GMMA31MMA_64x128x32_F32E4M3E4M3_SS_TNILNSO_7ScaleInE1ELSQ_1EEEEEENS4_6LayoutINS5_IJSC_SC_SC_EEENS5_IJNSA_ILi0EEESV_SV_EEEEENS5_IJNS4_10UnderscoreESY_SY_EEEEENS4_13SM90_TMA_LOADENS4_14ComposedLayoutINS4_7SwizzleILi3ELi4ELi3EEENS4_18smem_ptr_flag_bitsILi8EEENST_INS5_IJNSA_ILi8EEESH_EEENS5_IJSH_SC_EEEEEEEvNS4_8identityENS4_23SM90_TMA_LOAD_MULTICASTES1B_vS1C_EENS_8epilogue10collective6detail29Sm90TmaWarpSpecializedAdapterINS1G_15DefaultEpilogueISJ_SK_SK_NS1F_6thread17LinearCombinationISJ_Li1EffLNS1K_9ScaleType4KindE0ELNS_15FloatRoundStyleE2ESJ_EENS1_15EpilogueDefaultEEEEEvvEEEEvNT_6ParamsE,"aw",@nobits
	.sectionflags	@""
	.align	16
	.zero		1024


//--------------------- .nv.shared.reserved.0     --------------------------
	.section	.nv.shared.reserved.0,"aw",@nobits
	.weak		__nv_reservedSMEM_offset_0_alias
	.size		__nv_reservedSMEM_offset_0_alias, 0, 0
	.other		__nv_reservedSMEM_offset_0_alias,@"STO_CUDA_RESERVED_SHARED STV_DEFAULT"
__nv_reservedSMEM_offset_0_alias:
	.zero		0


//--------------------- .nv.global                --------------------------
	.section	.nv.global,"aw",@nobits
.nv.global:
	.type		_ZN40_INTERNAL_3bce7ff9_4_k_cu_c6f3b408_269574cute1_E,@object
	.size		_ZN40_INTERNAL_3bce7ff9_4_k_cu_c6f3b408_269574cute1_E,(_ZN40_INTERNAL_3bce7ff9_4_k_cu_c6f3b408_269574cuda3std3__45__cpo6cbeginE - _ZN40_INTERNAL_3bce7ff9_4_k_cu_c6f3b408_269574cute1_E)
_ZN40_INTERNAL_3bce7ff9_4_k_cu_c6f3b408_269574cute1_E:
	.zero		1
	.type		_ZN40_INTERNAL_3bce7ff9_4_k_cu_c6f3b408_269574cuda3std3__45__cpo6cbeginE,@object
	.size		_ZN40_INTERNAL_3bce7ff9_4_k_cu_c6f3b408_269574cuda3std3__45__cpo6cbeginE,(_ZN40_INTERNAL_3bce7ff9_4_k_cu_c6f3b408_269574cuda3std3__48in_placeE - _ZN40_INTERNAL_3bce7ff9_4_k_cu_c6f3b408_269574cuda3std3__45__cpo6cbeginE)
_ZN40_INTERNAL_3bce7ff9_4_k_cu_c6f3b408_269574cuda3std3__45__cpo6cbeginE:
	.zero		1
	.type		_ZN40_INTERNAL_3bce7ff9_4_k_cu_c6f3b408_269574cuda3std3__48in_placeE,@object
	.size		_ZN40_INTERNAL_3bce7ff9_4_k_cu_c6f3b408_269574cuda3std3__48in_placeE,(_ZN40_INTERNAL_3bce7ff9_4_k_cu_c6f3b408_269574cuda3std6ranges3__45__cpo9iter_moveE - _ZN40_INTERNAL_3bce7ff9_4_k_cu_c6f3b408_269574cuda3std3__48in_placeE)
_ZN40_INTERNAL_3bce7ff9_4_k_cu_c6f3b408_269574cuda3std3__48in_placeE:
	.zero		1
	.type		_ZN40_INTERNAL_3bce7ff9_4_k_cu_c6f3b408_269574cuda3std6ranges3__45__cpo9iter_moveE,@object
	.size		_ZN40_INTERNAL_3bce7ff9_4_k_cu_c6f3b408_269574cuda3std6ranges3__45__cpo9iter_moveE,(_ZN40_INTERNAL_3bce7ff9_4_k_cu_c6f3b408_269574cuda3std3__45__cpo5beginE - _ZN40_INTERNAL_3bce7ff9_4_k_cu_c6f3b408_269574cuda3std6ranges3__45__cpo9iter_moveE)
_ZN40_INTERNAL_3bce7ff9_4_k_cu_c6f3b408_269574cuda3std6ranges3__45__cpo9iter_moveE:
	.zero		1
	.type		_ZN40_INTERNAL_3bce7ff9_4_k_cu_c6f3b408_269574cuda3std3__45__cpo5beginE,@object
	.size		_ZN40_INTERNAL_3bce7ff9_4_k_cu_c6f3b408_269574cuda3std3__45__cpo5beginE,(_ZN40_INTERNAL_3bce7ff9_4_k_cu_c6f3b408_269574cuda3std3__442_GLOBAL__N__3bce7ff9_4_k_cu_c6f3b408_269576ignoreE - _ZN40_INTERNAL_3bce7ff9_4_k_cu_c6f3b408_269574cuda3std3__45__cpo5beginE)
_ZN40_INTERNAL_3bce7ff9_4_k_cu_c6f3b408_269574cuda3std3__45__cpo5beginE:
	.zero		1
	.type		_ZN40_INTERNAL_3bce7ff9_4_k_cu_c6f3b408_269574cuda3std3__442_GLOBAL__N__3bce7ff9_4_k_cu_c6f3b408_269576ignoreE,@object
	.size		_ZN40_INTERNAL_3bce7ff9_4_k_cu_c6f3b408_269574cuda3std3__442_GLOBAL__N__3bce7ff9_4_k_cu_c6f3b408_269576ignoreE,(_ZN40_INTERNAL_3bce7ff9_4_k_cu_c6f3b408_269574cute7productE - _ZN40_INTERNAL_3bce7ff9_4_k_cu_c6f3b408_269574cuda3std3__442_GLOBAL__N__3bce7ff9_4_k_cu_c6f3b408_269576ignoreE)
_ZN40_INTERNAL_3bce7ff9_4_k_cu_c6f3b408_269574cuda3std3__442_GLOBAL__N__3bce7ff9_4_k_cu_c6f3b408_269576ignoreE:
	.zero		1
	.type		_ZN40_INTERNAL_3bce7ff9_4_k_cu_c6f3b408_269574cute7productE,@object
	.size		_ZN40_INTERNAL_3bce7ff9_4_k_cu_c6f3b408_269574cute7productE,(_ZN40_INTERNAL_3bce7ff9_4_k_cu_c6f3b408_269574cuda3std3__45__cpo3endE - _ZN40_INTERNAL_3bce7ff9_4_k_cu_c6f3b408_269574cute7productE)
_ZN40_INTERNAL_3bce7ff9_4_k_cu_c6f3b408_269574cute7productE:
	.zero		1
	.type		_ZN40_INTERNAL_3bce7ff9_4_k_cu_c6f3b408_269574cuda3std3__45__cpo3endE,@object
	.size		_ZN40_INTERNAL_3bce7ff9_4_k_cu_c6f3b408_269574cuda3std3__45__cpo3endE,(_ZN40_INTERNAL_3bce7ff9_4_k_cu_c6f3b408_269574cuda3std3__419piecewise_constructE - _ZN40_INTERNAL_3bce7ff9_4_k_cu_c6f3b408_269574cuda3std3__45__cpo3endE)
_ZN40_INTERNAL_3bce7ff9_4_k_cu_c6f3b408_269574cuda3std3__45__cpo3endE:
	.zero		1
	.type		_ZN40_INTERNAL_3bce7ff9_4_k_cu_c6f3b408_269574cuda3std3__419piecewise_constructE,@object
	.size		_ZN40_INTERNAL_3bce7ff9_4_k_cu_c6f3b408_269574cuda3std3__419piecewise_constructE,(_ZN40_INTERNAL_3bce7ff9_4_k_cu_c6f3b408_269574cuda3std3__45__cpo4cendE - _ZN40_INTERNAL_3bce7ff9_4_k_cu_c6f3b408_269574cuda3std3__419piecewise_constructE)
_ZN40_INTERNAL_3bce7ff9_4_k_cu_c6f3b408_269574cuda3std3__419piecewise_constructE:
	.zero		1
	.type		_ZN40_INTERNAL_3bce7ff9_4_k_cu_c6f3b408_269574cuda3std3__45__cpo4cendE,@object
	.size		_ZN40_INTERNAL_3bce7ff9_4_k_cu_c6f3b408_269574cuda3std3__45__cpo4cendE,(_ZN40_INTERNAL_3bce7ff9_4_k_cu_c6f3b408_269574cuda3std6ranges3__45__cpo4swapE - _ZN40_INTERNAL_3bce7ff9_4_k_cu_c6f3b408_269574cuda3std3__45__cpo4cendE)
_ZN40_INTERNAL_3bce7ff9_4_k_cu_c6f3b408_269574cuda3std3__45__cpo4cendE:
	.zero		1
	.type		_ZN40_INTERNAL_3bce7ff9_4_k_cu_c6f3b408_269574cuda3std6ranges3__45__cpo4swapE,@object
	.size		_ZN40_INTERNAL_3bce7ff9_4_k_cu_c6f3b408_269574cuda3std6ranges3__45__cpo4swapE,(.L_7 - _ZN40_INTERNAL_3bce7ff9_4_k_cu_c6f3b408_269574cuda3std6ranges3__45__cpo4swapE)
_ZN40_INTERNAL_3bce7ff9_4_k_cu_c6f3b408_269574cuda3std6ranges3__45__cpo4swapE:
	.zero		1
.L_7:


//--------------------- .nv.constant0._ZN7cutlass13device_kernelINS_4gemm6kernel13GemmUniversalIN4cute5tupleIJiiiiEEENS1_10collective13CollectiveMmaINS1_37MainloopSm90TmaGmmaWarpSpecializedFP8ILi9ENS5_IJNS4_1CILi2EEENSA_ILi1EEESC_EEENS1_32KernelTmaWarpSpecializedPingpongEEENS5_IJNSA_ILi64EEENSA_ILi128EEESH_EEENS_12float_e4m3_tENS5_IJlSC_lEEESJ_SK_NS4_8TiledMMAINS4_8MMA_AtomIJNS4_4SM904GMMA31MMA_64x128x32_F32E4M3E4M3_SS_TNILNSO_7ScaleInE1ELSQ_1EEEEEENS4_6LayoutINS5_IJSC_SC_SC_EEENS5_IJNSA_ILi0EEESV_SV_EEEEENS5_IJNS4_10UnderscoreESY_SY_EEEEENS4_13SM90_TMA_LOADENS4_14ComposedLayoutINS4_7SwizzleILi3ELi4ELi3EEENS4_18smem_ptr_flag_bitsILi8EEENST_INS5_IJNSA_ILi8EEESH_EEENS5_IJSH_SC_EEEEEEEvNS4_8identityENS4_23SM90_TMA_LOAD_MULTICASTES1B_vS1C_EENS_8epilogue10collective6detail29Sm90TmaWarpSpecializedAdapterINS1G_15DefaultEpilogueISJ_SK_SK_NS1F_6thread17LinearCombinationISJ_Li1EffLNS1K_9ScaleType4KindE0ELNS_15FloatRoundStyleE2ESJ_EENS1_15EpilogueDefaultEEEEEvvEEEEvNT_6ParamsE --------------------------
	.section	.nv.constant0._ZN7cutlass13device_kernelINS_4gemm6kernel13GemmUniversalIN4cute5tupleIJiiiiEEENS1_10collective13CollectiveMmaINS1_37MainloopSm90TmaGmmaWarpSpecializedFP8ILi9ENS5_IJNS4_1CILi2EEENSA_ILi1EEESC_EEENS1_32KernelTmaWarpSpecializedPingpongEEENS5_IJNSA_ILi64EEENSA_ILi128EEESH_EEENS_12float_e4m3_tENS5_IJlSC_lEEESJ_SK_NS4_8TiledMMAINS4_8MMA_AtomIJNS4_4SM904GMMA31MMA_64x128x32_F32E4M3E4M3_SS_TNILNSO_7ScaleInE1ELSQ_1EEEEEENS4_6LayoutINS5_IJSC_SC_SC_EEENS5_IJNSA_ILi0EEESV_SV_EEEEENS5_IJNS4_10UnderscoreESY_SY_EEEEENS4_13SM90_TMA_LOADENS4_14ComposedLayoutINS4_7SwizzleILi3ELi4ELi3EEENS4_18smem_ptr_flag_bitsILi8EEENST_INS5_IJNSA_ILi8EEESH_EEENS5_IJSH_SC_EEEEEEEvNS4_8identityENS4_23SM90_TMA_LOAD_MULTICASTES1B_vS1C_EENS_8epilogue10collective6detail29Sm90TmaWarpSpecializedAdapterINS1G_15DefaultEpilogueISJ_SK_SK_NS1F_6thread17LinearCombinationISJ_Li1EffLNS1K_9ScaleType4KindE0ELNS_15FloatRoundStyleE2ESJ_EENS1_15EpilogueDefaultEEEEEvvEEEEvNT_6ParamsE,"a",@progbits
	.sectionflags	@""
	.align	4
.nv.constant0._ZN7cutlass13device_kernelINS_4gemm6kernel13GemmUniversalIN4cute5tupleIJiiiiEEENS1_10collective13CollectiveMmaINS1_37MainloopSm90TmaGmmaWarpSpecializedFP8ILi9ENS5_IJNS4_1CILi2EEENSA_ILi1EEESC_EEENS1_32KernelTmaWarpSpecializedPingpongEEENS5_IJNSA_ILi64EEENSA_ILi128EEESH_EEENS_12float_e4m3_tENS5_IJlSC_lEEESJ_SK_NS4_8TiledMMAINS4_8MMA_AtomIJNS4_4SM904GMMA31MMA_64x128x32_F32E4M3E4M3_SS_TNILNSO_7ScaleInE1ELSQ_1EEEEEENS4_6LayoutINS5_IJSC_SC_SC_EEENS5_IJNSA_ILi0EEESV_SV_EEEEENS5_IJNS4_10UnderscoreESY_SY_EEEEENS4_13SM90_TMA_LOADENS4_14ComposedLayoutINS4_7SwizzleILi3ELi4ELi3EEENS4_18smem_ptr_flag_bitsILi8EEENST_INS5_IJNSA_ILi8EEESH_EEENS5_IJSH_SC_EEEEEEEvNS4_8identityENS4_23SM90_TMA_LOAD_MULTICASTES1B_vS1C_EENS_8epilogue10collective6detail29Sm90TmaWarpSpecializedAdapterINS1G_15DefaultEpilogueISJ_SK_SK_NS1F_6thread17LinearCombinationISJ_Li1EffLNS1K_9ScaleType4KindE0ELNS_15FloatRoundStyleE2ESJ_EENS1_15EpilogueDefaultEEEEEvvEEEEvNT_6ParamsE:
	.zero		1664


//--------------------- SYMBOLS --------------------------

	.type		.nv.reservedSmem.offset0,@object
	.size		.nv.reservedSmem.offset0,0x4
